//
// Generated by NVIDIA NVVM Compiler
//
// Compiler Build ID: CL-36424714
// Cuda compilation tools, release 13.0, V13.0.88
// Based on NVVM 20.0.0
//

.version 9.0
.target sm_100
.address_size 64

	// .globl	_Z6gpuLULPiPKiS1_i
// _ZZ7gpuLULsPiPKiS1_iE2As has been demoted
// _ZZ7gpuLULsPiPKiS1_iE2Bs has been demoted

.visible .entry _Z6gpuLULPiPKiS1_i(
	.param .u64 .ptr .align 1 _Z6gpuLULPiPKiS1_i_param_0,
	.param .u64 .ptr .align 1 _Z6gpuLULPiPKiS1_i_param_1,
	.param .u64 .ptr .align 1 _Z6gpuLULPiPKiS1_i_param_2,
	.param .u32 _Z6gpuLULPiPKiS1_i_param_3
)
{
	.reg .pred 	%p<10>;
	.reg .b32 	%r<107>;
	.reg .b64 	%rd<67>;

	ld.param.u64 	%rd14, [_Z6gpuLULPiPKiS1_i_param_1];
	ld.param.u64 	%rd15, [_Z6gpuLULPiPKiS1_i_param_2];
	ld.param.u32 	%r31, [_Z6gpuLULPiPKiS1_i_param_3];
	cvta.to.global.u64 	%rd1, %rd15;
	cvta.to.global.u64 	%rd2, %rd14;
	mov.u32 	%r32, %ctaid.y;
	mov.u32 	%r33, %ntid.y;
	mov.u32 	%r34, %tid.y;
	mad.lo.s32 	%r35, %r32, %r33, %r34;
	mov.u32 	%r36, %ctaid.x;
	mov.u32 	%r37, %ntid.x;
	mov.u32 	%r38, %tid.x;
	mad.lo.s32 	%r2, %r36, %r37, %r38;
	max.s32 	%r39, %r2, %r35;
	setp.ge.s32 	%p1, %r39, %r31;
	@%p1 bra 	$L__BB0_13;
	mul.lo.s32 	%r3, %r31, %r35;
	and.b32  	%r4, %r31, 7;
	setp.lt.u32 	%p2, %r31, 8;
	mov.b32 	%r101, 0;
	mov.u32 	%r106, %r101;
	@%p2 bra 	$L__BB0_4;
	and.b32  	%r101, %r31, 2147483640;
	neg.s32 	%r95, %r101;
	mul.wide.s32 	%rd16, %r31, 4;
	add.s64 	%rd3, %rd1, %rd16;
	shl.b32 	%r7, %r31, 3;
	mul.wide.s32 	%rd17, %r31, 8;
	add.s64 	%rd4, %rd1, %rd17;
	mul.wide.s32 	%rd18, %r31, 12;
	add.s64 	%rd5, %rd1, %rd18;
	mul.wide.s32 	%rd19, %r31, 16;
	add.s64 	%rd6, %rd1, %rd19;
	mul.wide.s32 	%rd20, %r31, 20;
	add.s64 	%rd7, %rd1, %rd20;
	mul.wide.s32 	%rd21, %r31, 24;
	add.s64 	%rd8, %rd1, %rd21;
	mul.wide.s32 	%rd22, %r31, 28;
	add.s64 	%rd9, %rd1, %rd22;
	mul.wide.u32 	%rd23, %r3, 4;
	add.s64 	%rd24, %rd23, %rd2;
	add.s64 	%rd66, %rd24, 16;
	mov.b32 	%r106, 0;
	mov.u32 	%r94, %r2;
$L__BB0_3:
	.pragma "nounroll";
	mul.wide.s32 	%rd25, %r94, 4;
	add.s64 	%rd26, %rd3, %rd25;
	add.s64 	%rd27, %rd4, %rd25;
	add.s64 	%rd28, %rd5, %rd25;
	add.s64 	%rd29, %rd6, %rd25;
	add.s64 	%rd30, %rd7, %rd25;
	add.s64 	%rd31, %rd8, %rd25;
	add.s64 	%rd32, %rd9, %rd25;
	add.s64 	%rd33, %rd1, %rd25;
	ld.global.u32 	%r43, [%rd66+-16];
	ld.global.u32 	%r44, [%rd33];
	mad.lo.s32 	%r45, %r44, %r43, %r106;
	ld.global.u32 	%r46, [%rd66+-12];
	ld.global.u32 	%r47, [%rd26];
	mad.lo.s32 	%r48, %r47, %r46, %r45;
	ld.global.u32 	%r49, [%rd66+-8];
	ld.global.u32 	%r50, [%rd27];
	mad.lo.s32 	%r51, %r50, %r49, %r48;
	ld.global.u32 	%r52, [%rd66+-4];
	ld.global.u32 	%r53, [%rd28];
	mad.lo.s32 	%r54, %r53, %r52, %r51;
	ld.global.u32 	%r55, [%rd66];
	ld.global.u32 	%r56, [%rd29];
	mad.lo.s32 	%r57, %r56, %r55, %r54;
	ld.global.u32 	%r58, [%rd66+4];
	ld.global.u32 	%r59, [%rd30];
	mad.lo.s32 	%r60, %r59, %r58, %r57;
	ld.global.u32 	%r61, [%rd66+8];
	ld.global.u32 	%r62, [%rd31];
	mad.lo.s32 	%r63, %r62, %r61, %r60;
	ld.global.u32 	%r64, [%rd66+12];
	ld.global.u32 	%r65, [%rd32];
	mad.lo.s32 	%r106, %r65, %r64, %r63;
	add.s32 	%r95, %r95, 8;
	add.s32 	%r94, %r94, %r7;
	add.s64 	%rd66, %rd66, 32;
	setp.ne.s32 	%p3, %r95, 0;
	@%p3 bra 	$L__BB0_3;
$L__BB0_4:
	setp.eq.s32 	%p4, %r4, 0;
	@%p4 bra 	$L__BB0_12;
	and.b32  	%r17, %r31, 3;
	setp.lt.u32 	%p5, %r4, 4;
	@%p5 bra 	$L__BB0_7;
	add.s32 	%r67, %r101, %r3;
	mul.wide.u32 	%rd34, %r67, 4;
	add.s64 	%rd35, %rd2, %rd34;
	ld.global.u32 	%r68, [%rd35];
	mad.lo.s32 	%r69, %r101, %r31, %r2;
	mul.wide.s32 	%rd36, %r69, 4;
	add.s64 	%rd37, %rd1, %rd36;
	ld.global.u32 	%r70, [%rd37];
	mad.lo.s32 	%r71, %r70, %r68, %r106;
	cvt.u64.u32 	%rd38, %r3;
	cvt.u64.u32 	%rd39, %r101;
	add.s64 	%rd40, %rd39, %rd38;
	shl.b64 	%rd41, %rd40, 2;
	add.s64 	%rd42, %rd2, %rd41;
	ld.global.u32 	%r72, [%rd42+4];
	mul.wide.s32 	%rd43, %r31, 4;
	add.s64 	%rd44, %rd37, %rd43;
	ld.global.u32 	%r73, [%rd44];
	mad.lo.s32 	%r74, %r73, %r72, %r71;
	ld.global.u32 	%r75, [%rd42+8];
	add.s64 	%rd45, %rd44, %rd43;
	ld.global.u32 	%r76, [%rd45];
	mad.lo.s32 	%r77, %r76, %r75, %r74;
	ld.global.u32 	%r78, [%rd42+12];
	add.s64 	%rd46, %rd45, %rd43;
	ld.global.u32 	%r79, [%rd46];
	mad.lo.s32 	%r106, %r79, %r78, %r77;
	add.s32 	%r101, %r101, 4;
$L__BB0_7:
	setp.eq.s32 	%p6, %r17, 0;
	@%p6 bra 	$L__BB0_12;
	setp.eq.s32 	%p7, %r17, 1;
	@%p7 bra 	$L__BB0_10;
	add.s32 	%r81, %r101, %r3;
	mul.wide.u32 	%rd47, %r81, 4;
	add.s64 	%rd48, %rd2, %rd47;
	ld.global.u32 	%r82, [%rd48];
	mad.lo.s32 	%r83, %r101, %r31, %r2;
	mul.wide.s32 	%rd49, %r83, 4;
	add.s64 	%rd50, %rd1, %rd49;
	ld.global.u32 	%r84, [%rd50];
	mad.lo.s32 	%r85, %r84, %r82, %r106;
	cvt.u64.u32 	%rd51, %r3;
	cvt.u64.u32 	%rd52, %r101;
	add.s64 	%rd53, %rd52, %rd51;
	shl.b64 	%rd54, %rd53, 2;
	add.s64 	%rd55, %rd2, %rd54;
	ld.global.u32 	%r86, [%rd55+4];
	mul.wide.s32 	%rd56, %r31, 4;
	add.s64 	%rd57, %rd50, %rd56;
	ld.global.u32 	%r87, [%rd57];
	mad.lo.s32 	%r106, %r87, %r86, %r85;
	add.s32 	%r101, %r101, 2;
$L__BB0_10:
	and.b32  	%r88, %r31, 1;
	setp.eq.b32 	%p8, %r88, 1;
	not.pred 	%p9, %p8;
	@%p9 bra 	$L__BB0_12;
	add.s32 	%r89, %r101, %r3;
	mul.wide.u32 	%rd58, %r89, 4;
	add.s64 	%rd59, %rd2, %rd58;
	ld.global.u32 	%r90, [%rd59];
	mad.lo.s32 	%r91, %r101, %r31, %r2;
	mul.wide.s32 	%rd60, %r91, 4;
	add.s64 	%rd61, %rd1, %rd60;
	ld.global.u32 	%r92, [%rd61];
	mad.lo.s32 	%r106, %r92, %r90, %r106;
$L__BB0_12:
	ld.param.u64 	%rd65, [_Z6gpuLULPiPKiS1_i_param_0];
	add.s32 	%r93, %r3, %r2;
	cvta.to.global.u64 	%rd62, %rd65;
	mul.wide.s32 	%rd63, %r93, 4;
	add.s64 	%rd64, %rd62, %rd63;
	st.global.u32 	[%rd64], %r106;
$L__BB0_13:
	ret;

}
	// .globl	_Z7gpuLULsPiPKiS1_i
.visible .entry _Z7gpuLULsPiPKiS1_i(
	.param .u64 .ptr .align 1 _Z7gpuLULsPiPKiS1_i_param_0,
	.param .u64 .ptr .align 1 _Z7gpuLULsPiPKiS1_i_param_1,
	.param .u64 .ptr .align 1 _Z7gpuLULsPiPKiS1_i_param_2,
	.param .u32 _Z7gpuLULsPiPKiS1_i_param_3
)
{
	.reg .pred 	%p<5>;
	.reg .b32 	%r<64>;
	.reg .b32 	%f<162>;
	.reg .b64 	%rd<24>;
	// demoted variable
	.shared .align 4 .b8 _ZZ7gpuLULsPiPKiS1_iE2As[1024];
	// demoted variable
	.shared .align 4 .b8 _ZZ7gpuLULsPiPKiS1_iE2Bs[1024];
	ld.param.u64 	%rd4, [_Z7gpuLULsPiPKiS1_i_param_1];
	ld.param.u64 	%rd5, [_Z7gpuLULsPiPKiS1_i_param_2];
	ld.param.u32 	%r25, [_Z7gpuLULsPiPKiS1_i_param_3];
	cvta.to.global.u64 	%rd1, %rd5;
	cvta.to.global.u64 	%rd2, %rd4;
	mov.u32 	%r26, %ctaid.x;
	mov.u32 	%r27, %ctaid.y;
	mov.u32 	%r1, %tid.x;
	mov.u32 	%r2, %tid.y;
	shl.b32 	%r3, %r25, 4;
	mul.lo.s32 	%r4, %r3, %r27;
	add.s32 	%r5, %r4, %r25;
	shl.b32 	%r6, %r26, 4;
	setp.lt.s32 	%p1, %r25, 1;
	mov.f32 	%f161, 0f00000000;
	@%p1 bra 	$L__BB1_6;
	mul.lo.s32 	%r7, %r25, %r2;
	shl.b32 	%r28, %r2, 6;
	mov.u32 	%r29, _ZZ7gpuLULsPiPKiS1_iE2As;
	add.s32 	%r8, %r29, %r28;
	shl.b32 	%r30, %r1, 2;
	add.s32 	%r9, %r8, %r30;
	mov.u32 	%r31, _ZZ7gpuLULsPiPKiS1_iE2Bs;
	add.s32 	%r11, %r31, %r30;
	add.s32 	%r10, %r11, %r28;
	add.s32 	%r12, %r4, 16;
	max.s32 	%r32, %r5, %r12;
	not.b32 	%r33, %r4;
	add.s32 	%r13, %r32, %r33;
	and.b32  	%r34, %r13, 16;
	setp.ne.s32 	%p2, %r34, 0;
	mov.f32 	%f161, 0f00000000;
	mov.u32 	%r59, %r6;
	mov.u32 	%r63, %r4;
	@%p2 bra 	$L__BB1_3;
	add.s32 	%r35, %r7, %r1;
	add.s32 	%r36, %r35, %r4;
	mul.wide.s32 	%rd6, %r36, 4;
	add.s64 	%rd7, %rd2, %rd6;
	ld.global.u32 	%r37, [%rd7];
	cvt.rn.f32.s32 	%f10, %r37;
	st.shared.f32 	[%r9], %f10;
	add.s32 	%r38, %r35, %r6;
	mul.wide.s32 	%rd8, %r38, 4;
	add.s64 	%rd9, %rd1, %rd8;
	ld.global.u32 	%r39, [%rd9];
	cvt.rn.f32.s32 	%f11, %r39;
	st.shared.f32 	[%r10], %f11;
	bar.sync 	0;
	ld.shared.f32 	%f12, [%r8];
	ld.shared.f32 	%f13, [%r11];
	fma.rn.f32 	%f14, %f12, %f13, 0f00000000;
	ld.shared.f32 	%f15, [%r8+4];
	ld.shared.f32 	%f16, [%r11+64];
	fma.rn.f32 	%f17, %f15, %f16, %f14;
	ld.shared.f32 	%f18, [%r8+8];
	ld.shared.f32 	%f19, [%r11+128];
	fma.rn.f32 	%f20, %f18, %f19, %f17;
	ld.shared.f32 	%f21, [%r8+12];
	ld.shared.f32 	%f22, [%r11+192];
	fma.rn.f32 	%f23, %f21, %f22, %f20;
	ld.shared.f32 	%f24, [%r8+16];
	ld.shared.f32 	%f25, [%r11+256];
	fma.rn.f32 	%f26, %f24, %f25, %f23;
	ld.shared.f32 	%f27, [%r8+20];
	ld.shared.f32 	%f28, [%r11+320];
	fma.rn.f32 	%f29, %f27, %f28, %f26;
	ld.shared.f32 	%f30, [%r8+24];
	ld.shared.f32 	%f31, [%r11+384];
	fma.rn.f32 	%f32, %f30, %f31, %f29;
	ld.shared.f32 	%f33, [%r8+28];
	ld.shared.f32 	%f34, [%r11+448];
	fma.rn.f32 	%f35, %f33, %f34, %f32;
	ld.shared.f32 	%f36, [%r8+32];
	ld.shared.f32 	%f37, [%r11+512];
	fma.rn.f32 	%f38, %f36, %f37, %f35;
	ld.shared.f32 	%f39, [%r8+36];
	ld.shared.f32 	%f40, [%r11+576];
	fma.rn.f32 	%f41, %f39, %f40, %f38;
	ld.shared.f32 	%f42, [%r8+40];
	ld.shared.f32 	%f43, [%r11+640];
	fma.rn.f32 	%f44, %f42, %f43, %f41;
	ld.shared.f32 	%f45, [%r8+44];
	ld.shared.f32 	%f46, [%r11+704];
	fma.rn.f32 	%f47, %f45, %f46, %f44;
	ld.shared.f32 	%f48, [%r8+48];
	ld.shared.f32 	%f49, [%r11+768];
	fma.rn.f32 	%f50, %f48, %f49, %f47;
	ld.shared.f32 	%f51, [%r8+52];
	ld.shared.f32 	%f52, [%r11+832];
	fma.rn.f32 	%f53, %f51, %f52, %f50;
	ld.shared.f32 	%f54, [%r8+56];
	ld.shared.f32 	%f55, [%r11+896];
	fma.rn.f32 	%f56, %f54, %f55, %f53;
	ld.shared.f32 	%f57, [%r8+60];
	ld.shared.f32 	%f58, [%r11+960];
	fma.rn.f32 	%f161, %f57, %f58, %f56;
	bar.sync 	0;
	add.s32 	%r59, %r6, %r3;
	mov.u32 	%r63, %r12;
$L__BB1_3:
	setp.lt.u32 	%p3, %r13, 16;
	@%p3 bra 	$L__BB1_6;
	add.s32 	%r40, %r1, %r59;
	add.s32 	%r62, %r40, %r7;
	add.s32 	%r41, %r1, %r63;
	add.s32 	%r61, %r41, %r7;
	mul.wide.s32 	%rd16, %r3, 4;
$L__BB1_5:
	ld.param.u64 	%rd23, [_Z7gpuLULsPiPKiS1_i_param_2];
	ld.param.u64 	%rd22, [_Z7gpuLULsPiPKiS1_i_param_1];
	mul.wide.s32 	%rd10, %r61, 4;
	cvta.to.global.u64 	%rd11, %rd22;
	add.s64 	%rd12, %rd11, %rd10;
	ld.global.u32 	%r42, [%rd12];
	cvt.rn.f32.s32 	%f59, %r42;
	st.shared.f32 	[%r9], %f59;
	cvta.to.global.u64 	%rd13, %rd23;
	mul.wide.s32 	%rd14, %r62, 4;
	add.s64 	%rd15, %rd13, %rd14;
	ld.global.u32 	%r45, [%rd15];
	cvt.rn.f32.s32 	%f60, %r45;
	st.shared.f32 	[%r10], %f60;
	bar.sync 	0;
	ld.shared.f32 	%f61, [%r8];
	ld.shared.f32 	%f62, [%r11];
	fma.rn.f32 	%f63, %f61, %f62, %f161;
	ld.shared.f32 	%f64, [%r8+4];
	ld.shared.f32 	%f65, [%r11+64];
	fma.rn.f32 	%f66, %f64, %f65, %f63;
	ld.shared.f32 	%f67, [%r8+8];
	ld.shared.f32 	%f68, [%r11+128];
	fma.rn.f32 	%f69, %f67, %f68, %f66;
	ld.shared.f32 	%f70, [%r8+12];
	ld.shared.f32 	%f71, [%r11+192];
	fma.rn.f32 	%f72, %f70, %f71, %f69;
	ld.shared.f32 	%f73, [%r8+16];
	ld.shared.f32 	%f74, [%r11+256];
	fma.rn.f32 	%f75, %f73, %f74, %f72;
	ld.shared.f32 	%f76, [%r8+20];
	ld.shared.f32 	%f77, [%r11+320];
	fma.rn.f32 	%f78, %f76, %f77, %f75;
	ld.shared.f32 	%f79, [%r8+24];
	ld.shared.f32 	%f80, [%r11+384];
	fma.rn.f32 	%f81, %f79, %f80, %f78;
	ld.shared.f32 	%f82, [%r8+28];
	ld.shared.f32 	%f83, [%r11+448];
	fma.rn.f32 	%f84, %f82, %f83, %f81;
	ld.shared.f32 	%f85, [%r8+32];
	ld.shared.f32 	%f86, [%r11+512];
	fma.rn.f32 	%f87, %f85, %f86, %f84;
	ld.shared.f32 	%f88, [%r8+36];
	ld.shared.f32 	%f89, [%r11+576];
	fma.rn.f32 	%f90, %f88, %f89, %f87;
	ld.shared.f32 	%f91, [%r8+40];
	ld.shared.f32 	%f92, [%r11+640];
	fma.rn.f32 	%f93, %f91, %f92, %f90;
	ld.shared.f32 	%f94, [%r8+44];
	ld.shared.f32 	%f95, [%r11+704];
	fma.rn.f32 	%f96, %f94, %f95, %f93;
	ld.shared.f32 	%f97, [%r8+48];
	ld.shared.f32 	%f98, [%r11+768];
	fma.rn.f32 	%f99, %f97, %f98, %f96;
	ld.shared.f32 	%f100, [%r8+52];
	ld.shared.f32 	%f101, [%r11+832];
	fma.rn.f32 	%f102, %f100, %f101, %f99;
	ld.shared.f32 	%f103, [%r8+56];
	ld.shared.f32 	%f104, [%r11+896];
	fma.rn.f32 	%f105, %f103, %f104, %f102;
	ld.shared.f32 	%f106, [%r8+60];
	ld.shared.f32 	%f107, [%r11+960];
	fma.rn.f32 	%f108, %f106, %f107, %f105;
	bar.sync 	0;
	ld.global.u32 	%r51, [%rd12+64];
	cvt.rn.f32.s32 	%f109, %r51;
	st.shared.f32 	[%r9], %f109;
	add.s64 	%rd17, %rd15, %rd16;
	ld.global.u32 	%r52, [%rd17];
	cvt.rn.f32.s32 	%f110, %r52;
	st.shared.f32 	[%r10], %f110;
	bar.sync 	0;
	ld.shared.f32 	%f111, [%r8];
	ld.shared.f32 	%f112, [%r11];
	fma.rn.f32 	%f113, %f111, %f112, %f108;
	ld.shared.f32 	%f114, [%r8+4];
	ld.shared.f32 	%f115, [%r11+64];
	fma.rn.f32 	%f116, %f114, %f115, %f113;
	ld.shared.f32 	%f117, [%r8+8];
	ld.shared.f32 	%f118, [%r11+128];
	fma.rn.f32 	%f119, %f117, %f118, %f116;
	ld.shared.f32 	%f120, [%r8+12];
	ld.shared.f32 	%f121, [%r11+192];
	fma.rn.f32 	%f122, %f120, %f121, %f119;
	ld.shared.f32 	%f123, [%r8+16];
	ld.shared.f32 	%f124, [%r11+256];
	fma.rn.f32 	%f125, %f123, %f124, %f122;
	ld.shared.f32 	%f126, [%r8+20];
	ld.shared.f32 	%f127, [%r11+320];
	fma.rn.f32 	%f128, %f126, %f127, %f125;
	ld.shared.f32 	%f129, [%r8+24];
	ld.shared.f32 	%f130, [%r11+384];
	fma.rn.f32 	%f131, %f129, %f130, %f128;
	ld.shared.f32 	%f132, [%r8+28];
	ld.shared.f32 	%f133, [%r11+448];
	fma.rn.f32 	%f134, %f132, %f133, %f131;
	ld.shared.f32 	%f135, [%r8+32];
	ld.shared.f32 	%f136, [%r11+512];
	fma.rn.f32 	%f137, %f135, %f136, %f134;
	ld.shared.f32 	%f138, [%r8+36];
	ld.shared.f32 	%f139, [%r11+576];
	fma.rn.f32 	%f140, %f138, %f139, %f137;
	ld.shared.f32 	%f141, [%r8+40];
	ld.shared.f32 	%f142, [%r11+640];
	fma.rn.f32 	%f143, %f141, %f142, %f140;
	ld.shared.f32 	%f144, [%r8+44];
	ld.shared.f32 	%f145, [%r11+704];
	fma.rn.f32 	%f146, %f144, %f145, %f143;
	ld.shared.f32 	%f147, [%r8+48];
	ld.shared.f32 	%f148, [%r11+768];
	fma.rn.f32 	%f149, %f147, %f148, %f146;
	ld.shared.f32 	%f150, [%r8+52];
	ld.shared.f32 	%f151, [%r11+832];
	fma.rn.f32 	%f152, %f150, %f151, %f149;
	ld.shared.f32 	%f153, [%r8+56];
	ld.shared.f32 	%f154, [%r11+896];
	fma.rn.f32 	%f155, %f153, %f154, %f152;
	ld.shared.f32 	%f156, [%r8+60];
	ld.shared.f32 	%f157, [%r11+960];
	fma.rn.f32 	%f161, %f156, %f157, %f155;
	bar.sync 	0;
	add.s32 	%r63, %r63, 32;
	shl.b32 	%r53, %r25, 5;
	add.s32 	%r62, %r62, %r53;
	add.s32 	%r61, %r61, 32;
	setp.lt.s32 	%p4, %r63, %r5;
	@%p4 bra 	$L__BB1_5;
$L__BB1_6:
	ld.param.u64 	%rd21, [_Z7gpuLULsPiPKiS1_i_param_0];
	cvta.to.global.u64 	%rd18, %rd21;
	cvt.rzi.s32.f32 	%r54, %f161;
	add.s32 	%r56, %r6, %r1;
	mad.lo.s32 	%r57, %r25, %r2, %r56;
	add.s32 	%r58, %r57, %r4;
	mul.wide.s32 	%rd19, %r58, 4;
	add.s64 	%rd20, %rd18, %rd19;
	st.global.u32 	[%rd20], %r54;
	ret;

}


// ===== COMPILED SASS (sm_100) =====

	.target	sm_100

	.elftype	@"ET_EXEC"


//--------------------- .note.nv.tkinfo           --------------------------
	.section	.note.nv.tkinfo,"",@"SHT_NOTE"
	.sectionflags	@"SHF_NOTE_NV_TKINFO"
	.tkinfo
        /*0018*/ 	.word	0x00000002
        /*0030*/ 	.string	""
        /*0030*/ 	.string	"ptxas"
        /*0030*/ 	.string	"Cuda compilation tools, release 13.0, V13.0.88"
        /*0030*/ 	.string	"Build cuda_13.0.r13.0/compiler.36424714_0"
        /*0030*/ 	.string	"-arch sm_100 -m 64 "



//--------------------- .note.nv.cuinfo           --------------------------
	.section	.note.nv.cuinfo,"",@"SHT_NOTE"
	.sectionflags	@"SHF_NOTE_NV_CUINFO"
        /*0018*/ 	.short	0x0002
        /*001a*/ 	.short	0x0064
        /*001c*/ 	.short	0x0082
	.zero		2


//--------------------- .nv.info                  --------------------------
	.section	.nv.info,"",@"SHT_CUDA_INFO"
	.align	4


	//----- nvinfo : EIATTR_REGCOUNT
	.align		4
        /*0000*/ 	.byte	0x04, 0x2f
        /*0002*/ 	.short	(.L_1 - .L_0)
	.align		4
.L_0:
        /*0004*/ 	.word	index@(_Z6gpuLULPiPKiS1_i)
        /*0008*/ 	.word	0x0000001e


	//----- nvinfo : EIATTR_FRAME_SIZE
	.align		4
.L_1:
        /*000c*/ 	.byte	0x04, 0x11
        /*000e*/ 	.short	(.L_3 - .L_2)
	.align		4
.L_2:
        /*0010*/ 	.word	index@(_Z6gpuLULPiPKiS1_i)
        /*0014*/ 	.word	0x00000000


	//----- nvinfo : EIATTR_REGCOUNT
	.align		4
.L_3:
        /*0018*/ 	.byte	0x04, 0x2f
        /*001a*/ 	.short	(.L_5 - .L_4)
	.align		4
.L_4:
        /*001c*/ 	.word	index@(_Z7gpuLULsPiPKiS1_i)
        /*0020*/ 	.word	0x00000020


	//----- nvinfo : EIATTR_FRAME_SIZE
	.align		4
.L_5:
        /*0024*/ 	.byte	0x04, 0x11
        /*0026*/ 	.short	(.L_7 - .L_6)
	.align		4
.L_6:
        /*0028*/ 	.word	index@(_Z7gpuLULsPiPKiS1_i)
        /*002c*/ 	.word	0x00000000


	//----- nvinfo : EIATTR_MIN_STACK_SIZE
	.align		4
.L_7:
        /*0030*/ 	.byte	0x04, 0x12
        /*0032*/ 	.short	(.L_9 - .L_8)
	.align		4
.L_8:
        /*0034*/ 	.word	index@(_Z7gpuLULsPiPKiS1_i)
        /*0038*/ 	.word	0x00000000


	//----- nvinfo : EIATTR_MIN_STACK_SIZE
	.align		4
.L_9:
        /*003c*/ 	.byte	0x04, 0x12
        /*003e*/ 	.short	(.L_11 - .L_10)
	.align		4
.L_10:
        /*0040*/ 	.word	index@(_Z6gpuLULPiPKiS1_i)
        /*0044*/ 	.word	0x00000000
.L_11:


//--------------------- .nv.compat                --------------------------
	.section	.nv.compat,"",@"SHT_CUDA_COMPAT_INFO"
	.align	4
        /*0000*/ 	.byte	0x02, 0x09, 0x00, 0x00, 0x02, 0x02, 0x01, 0x00, 0x02, 0x05, 0x05, 0x00, 0x03, 0x07, 0x01, 0x01
        /*0010*/ 	.byte	0x02, 0x03, 0x00, 0x00, 0x02, 0x06, 0x01, 0x00, 0x04, 0x0b, 0x08, 0x00, 0x09, 0x00, 0x00, 0x00
        /*0020*/ 	.byte	0x00, 0x00, 0x00, 0x00


//--------------------- .nv.info._Z7gpuLULsPiPKiS1_i --------------------------
	.section	.nv.info._Z7gpuLULsPiPKiS1_i,"",@"SHT_CUDA_INFO"
	.sectionflags	@""
	.align	4


	//----- nvinfo : EIATTR_CUDA_API_VERSION
	.align		4
        /*0000*/ 	.byte	0x04, 0x37
        /*0002*/ 	.short	(.L_13 - .L_12)
.L_12:
        /*0004*/ 	.word	0x00000082


	//----- nvinfo : EIATTR_KPARAM_INFO
	.align		4
.L_13:
        /*0008*/ 	.byte	0x04, 0x17
        /*000a*/ 	.short	(.L_15 - .L_14)
.L_14:
        /*000c*/ 	.word	0x00000000
        /*0010*/ 	.short	0x0003
        /*0012*/ 	.short	0x0018
        /*0014*/ 	.byte	0x00, 0xf0, 0x11, 0x00


	//----- nvinfo : EIATTR_KPARAM_INFO
	.align		4
.L_15:
        /*0018*/ 	.byte	0x04, 0x17
        /*001a*/ 	.short	(.L_17 - .L_16)
.L_16:
        /*001c*/ 	.word	0x00000000
        /*0020*/ 	.short	0x0002
        /*0022*/ 	.short	0x0010
        /*0024*/ 	.byte	0x00, 0xf5, 0x21, 0x00


	//----- nvinfo : EIATTR_KPARAM_INFO
	.align		4
.L_17:
        /*0028*/ 	.byte	0x04, 0x17
        /*002a*/ 	.short	(.L_19 - .L_18)
.L_18:
        /*002c*/ 	.word	0x00000000
        /*0030*/ 	.short	0x0001
        /*0032*/ 	.short	0x0008
        /*0034*/ 	.byte	0x00, 0xf5, 0x21, 0x00


	//----- nvinfo : EIATTR_KPARAM_INFO
	.align		4
.L_19:
        /*0038*/ 	.byte	0x04, 0x17
        /*003a*/ 	.short	(.L_21 - .L_20)
.L_20:
        /*003c*/ 	.word	0x00000000
        /*0040*/ 	.short	0x0000
        /*0042*/ 	.short	0x0000
        /*0044*/ 	.byte	0x00, 0xf5, 0x21, 0x00


	//----- nvinfo : EIATTR_SPARSE_MMA_MASK
	.align		4
.L_21:
        /*0048*/ 	.byte	0x03, 0x50
        /*004a*/ 	.short	0x0000


	//----- nvinfo : EIATTR_MAXREG_COUNT
	.align		4
        /*004c*/ 	.byte	0x03, 0x1b
        /*004e*/ 	.short	0x00ff


	//----- nvinfo : EIATTR_NUM_BARRIERS
	.align		4
        /*0050*/ 	.byte	0x02, 0x4c
        /*0052*/ 	.byte	0x01
	.zero		1


	//----- nvinfo : EIATTR_MERCURY_ISA_VERSION
	.align		4
        /*0054*/ 	.byte	0x03, 0x5f
        /*0056*/ 	.short	0x0101


	//----- nvinfo : EIATTR_VRC_CTA_INIT_COUNT
	.align		4
        /*0058*/ 	.byte	0x02, 0x4a
	.zero		1
	.zero		1


	//----- nvinfo : EIATTR_EXIT_INSTR_OFFSETS
	.align		4
        /*005c*/ 	.byte	0x04, 0x1c
        /*005e*/ 	.short	(.L_23 - .L_22)


	//   ....[0]....
.L_22:
        /*0060*/ 	.word	0x00000c40


	//----- nvinfo : EIATTR_CBANK_PARAM_SIZE
	.align		4
.L_23:
        /*0064*/ 	.byte	0x03, 0x19
        /*0066*/ 	.short	0x001c


	//----- nvinfo : EIATTR_PARAM_CBANK
	.align		4
        /*0068*/ 	.byte	0x04, 0x0a
        /*006a*/ 	.short	(.L_25 - .L_24)
	.align		4
.L_24:
        /*006c*/ 	.word	index@(.nv.constant0._Z7gpuLULsPiPKiS1_i)
        /*0070*/ 	.short	0x0380
        /*0072*/ 	.short	0x001c


	//----- nvinfo : EIATTR_SW_WAR
	.align		4
.L_25:
        /*0074*/ 	.byte	0x04, 0x36
        /*0076*/ 	.short	(.L_27 - .L_26)
.L_26:
        /*0078*/ 	.word	0x00000008
.L_27:


//--------------------- .nv.info._Z6gpuLULPiPKiS1_i --------------------------
	.section	.nv.info._Z6gpuLULPiPKiS1_i,"",@"SHT_CUDA_INFO"
	.sectionflags	@""
	.align	4


	//----- nvinfo : EIATTR_CUDA_API_VERSION
	.align		4
        /*0000*/ 	.byte	0x04, 0x37
        /*0002*/ 	.short	(.L_29 - .L_28)
.L_28:
        /*0004*/ 	.word	0x00000082


	//----- nvinfo : EIATTR_KPARAM_INFO
	.align		4
.L_29:
        /*0008*/ 	.byte	0x04, 0x17
        /*000a*/ 	.short	(.L_31 - .L_30)
.L_30:
        /*000c*/ 	.word	0x00000000
        /*0010*/ 	.short	0x0003
        /*0012*/ 	.short	0x0018
        /*0014*/ 	.byte	0x00, 0xf0, 0x11, 0x00


	//----- nvinfo : EIATTR_KPARAM_INFO
	.align		4
.L_31:
        /*0018*/ 	.byte	0x04, 0x17
        /*001a*/ 	.short	(.L_33 - .L_32)
.L_32:
        /*001c*/ 	.word	0x00000000
        /*0020*/ 	.short	0x0002
        /*0022*/ 	.short	0x0010
        /*0024*/ 	.byte	0x00, 0xf5, 0x21, 0x00


	//----- nvinfo : EIATTR_KPARAM_INFO
	.align		4
.L_33:
        /*0028*/ 	.byte	0x04, 0x17
        /*002a*/ 	.short	(.L_35 - .L_34)
.L_34:
        /*002c*/ 	.word	0x00000000
        /*0030*/ 	.short	0x0001
        /*0032*/ 	.short	0x0008
        /*0034*/ 	.byte	0x00, 0xf5, 0x21, 0x00


	//----- nvinfo : EIATTR_KPARAM_INFO
	.align		4
.L_35:
        /*0038*/ 	.byte	0x04, 0x17
        /*003a*/ 	.short	(.L_37 - .L_36)
.L_36:
        /*003c*/ 	.word	0x00000000
        /*0040*/ 	.short	0x0000
        /*0042*/ 	.short	0x0000
        /*0044*/ 	.byte	0x00, 0xf5, 0x21, 0x00


	//----- nvinfo : EIATTR_SPARSE_MMA_MASK
	.align		4
.L_37:
        /*0048*/ 	.byte	0x03, 0x50
        /*004a*/ 	.short	0x0000


	//----- nvinfo : EIATTR_MAXREG_COUNT
	.align		4
        /*004c*/ 	.byte	0x03, 0x1b
        /*004e*/ 	.short	0x00ff


	//----- nvinfo : EIATTR_MERCURY_ISA_VERSION
	.align		4
        /*0050*/ 	.byte	0x03, 0x5f
        /*0052*/ 	.short	0x0101


	//----- nvinfo : EIATTR_VRC_CTA_INIT_COUNT
	.align		4
        /*0054*/ 	.byte	0x02, 0x4a
	.zero		1
	.zero		1


	//----- nvinfo : EIATTR_EXIT_INSTR_OFFSETS
	.align		4
        /*0058*/ 	.byte	0x04, 0x1c
        /*005a*/ 	.short	(.L_39 - .L_38)


	//   ....[0]....
.L_38:
        /*005c*/ 	.word	0x000000c0


	//   ....[1]....
        /*0060*/ 	.word	0x00000aa0


	//----- nvinfo : EIATTR_CBANK_PARAM_SIZE
	.align		4
.L_39:
        /*0064*/ 	.byte	0x03, 0x19
        /*0066*/ 	.short	0x001c


	//----- nvinfo : EIATTR_PARAM_CBANK
	.align		4
        /*0068*/ 	.byte	0x04, 0x0a
        /*006a*/ 	.short	(.L_41 - .L_40)
	.align		4
.L_40:
        /*006c*/ 	.word	index@(.nv.constant0._Z6gpuLULPiPKiS1_i)
        /*0070*/ 	.short	0x0380
        /*0072*/ 	.short	0x001c


	//----- nvinfo : EIATTR_SW_WAR
	.align		4
.L_41:
        /*0074*/ 	.byte	0x04, 0x36
        /*0076*/ 	.short	(.L_43 - .L_42)
.L_42:
        /*0078*/ 	.word	0x00000008
.L_43:


//--------------------- .nv.callgraph             --------------------------
	.section	.nv.callgraph,"",@"SHT_CUDA_CALLGRAPH"
	.align	4
	.sectionentsize	8
	.align		4
        /*0000*/ 	.word	0x00000000
	.align		4
        /*0004*/ 	.word	0xffffffff
	.align		4
        /*0008*/ 	.word	0x00000000
	.align		4
        /*000c*/ 	.word	0xfffffffe
	.align		4
        /*0010*/ 	.word	0x00000000
	.align		4
        /*0014*/ 	.word	0xfffffffd
	.align		4
        /*0018*/ 	.word	0x00000000
	.align		4
        /*001c*/ 	.word	0xfffffffc


//--------------------- .text._Z7gpuLULsPiPKiS1_i --------------------------
	.section	.text._Z7gpuLULsPiPKiS1_i,"ax",@progbits
	.align	128
        .global         _Z7gpuLULsPiPKiS1_i
        .type           _Z7gpuLULsPiPKiS1_i,@function
        .size           _Z7gpuLULsPiPKiS1_i,(.L_x_9 - _Z7gpuLULsPiPKiS1_i)
        .other          _Z7gpuLULsPiPKiS1_i,@"STO_CUDA_ENTRY STV_DEFAULT"
_Z7gpuLULsPiPKiS1_i:
.text._Z7gpuLULsPiPKiS1_i:
[----:B------:R-:W-:Y:S08]  /*0000*/  LDC R1, c[0x0][0x37c] ;  /* 0x0000df00ff017b82 */ /* 0x000ff00000000800 */
[----:B------:R-:W0:Y:S01]  /*0010*/  LDC R0, c[0x0][0x398] ;  /* 0x0000e600ff007b82 */ /* 0x000e220000000800 */
[----:B------:R-:W1:Y:S01]  /*0020*/  S2R R3, SR_TID.X ;  /* 0x0000000000037919 */ /* 0x000e620000002100 */
[----:B------:R-:W2:Y:S01]  /*0030*/  LDCU.64 UR8, c[0x0][0x358] ;  /* 0x00006b00ff0877ac */ /* 0x000ea20008000a00 */
[----:B------:R-:W-:Y:S01]  /*0040*/  HFMA2 R7, -RZ, RZ, 0, 0 ;  /* 0x00000000ff077431 */ /* 0x000fe200000001ff */
[----:B------:R-:W3:Y:S04]  /*0050*/  S2R R9, SR_TID.Y ;  /* 0x0000000000097919 */ /* 0x000ee80000002200 */
[----:B------:R-:W4:Y:S08]  /*0060*/  S2UR UR4, SR_CTAID.X ;  /* 0x00000000000479c3 */ /* 0x000f300000002500 */
[----:B------:R-:W5:Y:S01]  /*0070*/  S2UR UR5, SR_CTAID.Y ;  /* 0x00000000000579c3 */ /* 0x000f620000002600 */
[----:B0-----:R-:W-:-:S02]  /*0080*/  ISETP.GE.AND P0, PT, R0, 0x1, PT ;  /* 0x000000010000780c */ /* 0x001fc40003f06270 */
[----:B------:R-:W-:Y:S01]  /*0090*/  SHF.L.U32 R18, R0, 0x4, RZ ;  /* 0x0000000400127819 */ /* 0x000fe200000006ff */
[----:B----4-:R-:W-:-:S04]  /*00a0*/  USHF.L.U32 UR4, UR4, 0x4, URZ ;  /* 0x0000000404047899 */ /* 0x010fc800080006ff */
[----:B-----5:R-:W-:-:S06]  /*00b0*/  IMAD R17, R18, UR5, RZ ;  /* 0x0000000512117c24 */ /* 0x020fcc000f8e02ff */
[----:B-123--:R-:W-:Y:S05]  /*00c0*/  @!P0 BRA `(.L_x_0) ;  /* 0x0000000800c08947 */ /* 0x00efea0003800000 */
[----:B------:R-:W0:Y:S01]  /*00d0*/  S2UR UR7, SR_CgaCtaId ;  /* 0x00000000000779c3 */ /* 0x000e220000008800 */
[C---:B------:R-:W-:Y:S01]  /*00e0*/  IADD3 R11, PT, PT, R17.reuse, R0, RZ ;  /* 0x00000000110b7210 */ /* 0x040fe20007ffe0ff */
[----:B------:R-:W-:Y:S01]  /*00f0*/  UMOV UR5, 0x400 ;  /* 0x0000040000057882 */ /* 0x000fe20000000000 */
[----:B------:R-:W-:Y:S01]  /*0100*/  IADD3 R22, PT, PT, R17, 0x10, RZ ;  /* 0x0000001011167810 */ /* 0x000fe20007ffe0ff */
[----:B------:R-:W-:Y:S01]  /*0110*/  UIADD3 UR6, UPT, UPT, UR5, 0x400, URZ ;  /* 0x0000040005067890 */ /* 0x000fe2000fffe0ff */
[----:B------:R-:W-:Y:S02]  /*0120*/  LOP3.LUT R5, RZ, R17, RZ, 0x33, !PT ;  /* 0x00000011ff057212 */ /* 0x000fe400078e33ff */
[----:B------:R-:W-:Y:S02]  /*0130*/  VIMNMX R2, PT, PT, R11, R22, !PT ;  /* 0x000000160b027248 */ /* 0x000fe40007fe0100 */
[----:B------:R-:W-:Y:S02]  /*0140*/  MOV R4, UR4 ;  /* 0x0000000400047c02 */ /* 0x000fe40008000f00 */
[----:B------:R-:W-:-:S02]  /*0150*/  IADD3 R2, PT, PT, R2, R5, RZ ;  /* 0x0000000502027210 */ /* 0x000fc40007ffe0ff */
[----:B------:R-:W-:Y:S02]  /*0160*/  MOV R7, RZ ;  /* 0x000000ff00077202 */ /* 0x000fe40000000f00 */
[C---:B------:R-:W-:Y:S02]  /*0170*/  LOP3.LUT P0, RZ, R2.reuse, 0x10, RZ, 0xc0, !PT ;  /* 0x0000001002ff7812 */ /* 0x040fe4000780c0ff */
[----:B------:R-:W-:Y:S02]  /*0180*/  ISETP.GE.U32.AND P1, PT, R2, 0x10, PT ;  /* 0x000000100200780c */ /* 0x000fe40003f26070 */
[----:B------:R-:W-:Y:S01]  /*0190*/  MOV R20, R17 ;  /* 0x0000001100147202 */ /* 0x000fe20000000f00 */
[----:B0-----:R-:W-:Y:S02]  /*01a0*/  ULEA UR5, UR7, UR5, 0x18 ;  /* 0x0000000507057291 */ /* 0x001fe4000f8ec0ff */
[----:B------:R-:W-:-:S04]  /*01b0*/  ULEA UR6, UR7, UR6, 0x18 ;  /* 0x0000000607067291 */ /* 0x000fc8000f8ec0ff */
[----:B------:R-:W-:Y:S02]  /*01c0*/  LEA R16, R9, UR5, 0x6 ;  /* 0x0000000509107c11 */ /* 0x000fe4000f8e30ff */
[C---:B------:R-:W-:Y:S02]  /*01d0*/  LEA R8, R3.reuse, UR6, 0x2 ;  /* 0x0000000603087c11 */ /* 0x040fe4000f8e10ff */
[----:B------:R-:W-:Y:S02]  /*01e0*/  LEA R10, R3, R16, 0x2 ;  /* 0x00000010030a7211 */ /* 0x000fe400078e10ff */
[----:B------:R-:W-:Y:S01]  /*01f0*/  LEA R2, R9, R8, 0x6 ;  /* 0x0000000809027211 */ /* 0x000fe200078e30ff */
[----:B------:R-:W-:Y:S06]  /*0200*/  @P0 BRA `(.L_x_1) ;  /* 0x0000000000d40947 */ /* 0x000fec0003800000 */
[----:B------:R-:W0:Y:S01]  /*0210*/  LDC.64 R6, c[0x0][0x388] ;  /* 0x0000e200ff067b82 */ /* 0x000e220000000a00 */
[----:B------:R-:W-:-:S05]  /*0220*/  IMAD R12, R9, R0, R3 ;  /* 0x00000000090c7224 */ /* 0x000fca00078e0203 */
[----:B------:R-:W-:Y:S02]  /*0230*/  IADD3 R13, PT, PT, R17, R12, RZ ;  /* 0x0000000c110d7210 */ /* 0x000fe40007ffe0ff */
[----:B------:R-:W1:Y:S01]  /*0240*/  LDC.64 R4, c[0x0][0x390] ;  /* 0x0000e400ff047b82 */ /* 0x000e620000000a00 */
[----:B------:R-:W-:Y:S02]  /*0250*/  IADD3 R15, PT, PT, R12, UR4, RZ ;  /* 0x000000040c0f7c10 */ /* 0x000fe4000fffe0ff */
[----:B0-----:R-:W-:-:S06]  /*0260*/  IMAD.WIDE R12, R13, 0x4, R6 ;  /* 0x000000040d0c7825 */ /* 0x001fcc00078e0206 */
[----:B------:R-:W2:Y:S01]  /*0270*/  LDG.E R12, desc[UR8][R12.64] ;  /* 0x000000080c0c7981 */ /* 0x000ea2000c1e1900 */
[----:B-1----:R-:W-:-:S06]  /*0280*/  IMAD.WIDE R14, R15, 0x4, R4 ;  /* 0x000000040f0e7825 */ /* 0x002fcc00078e0204 */
[----:B------:R-:W3:Y:S01]  /*0290*/  LDG.E R14, desc[UR8][R14.64] ;  /* 0x000000080e0e7981 */ /* 0x000ee2000c1e1900 */
[----:B--2---:R-:W-:Y:S02]  /*02a0*/  I2FP.F32.S32 R19, R12 ;  /* 0x0000000c00137245 */ /* 0x004fe40000201400 */
[----:B---3--:R-:W-:-:S03]  /*02b0*/  I2FP.F32.S32 R21, R14 ;  /* 0x0000000e00157245 */ /* 0x008fc60000201400 */
[----:B------:R-:W-:Y:S04]  /*02c0*/  STS [R10], R19 ;  /* 0x000000130a007388 */ /* 0x000fe80000000800 */
[----:B------:R-:W-:Y:S01]  /*02d0*/  STS [R2], R21 ;  /* 0x0000001502007388 */ /* 0x000fe20000000800 */
[----:B------:R-:W-:Y:S06]  /*02e0*/  BAR.SYNC.DEFER_BLOCKING 0x0 ;  /* 0x0000000000007b1d */ /* 0x000fec0000010000 */
[----:B------:R-:W-:Y:S04]  /*02f0*/  LDS R25, [R8] ;  /* 0x0000000008197984 */ /* 0x000fe80000000800 */
[----:B------:R-:W0:Y:S04]  /*0300*/  LDS.128 R4, [R16] ;  /* 0x0000000010047984 */ /* 0x000e280000000c00 */
[----:B------:R-:W1:Y:S04]  /*0310*/  LDS R27, [R8+0x40] ;  /* 0x00004000081b7984 */ /* 0x000e680000000800 */
[----:B------:R-:W2:Y:S04]  /*0320*/  LDS R28, [R8+0x80] ;  /* 0x00008000081c7984 */ /* 0x000ea80000000800 */
[----:B------:R-:W3:Y:S04]  /*0330*/  LDS R26, [R8+0xc0] ;  /* 0x0000c000081a7984 */ /* 0x000ee80000000800 */
[----:B------:R-:W-:Y:S04]  /*0340*/  LDS R23, [R8+0x100] ;  /* 0x0001000008177984 */ /* 0x000fe80000000800 */
[----:B------:R-:W4:Y:S04]  /*0350*/  LDS.128 R12, [R16+0x10] ;  /* 0x00001000100c7984 */ /* 0x000f280000000c00 */
[----:B------:R-:W5:Y:S04]  /*0360*/  LDS R20, [R8+0x140] ;  /* 0x0001400008147984 */ /* 0x000f680000000800 */
[----:B------:R-:W5:Y:S04]  /*0370*/  LDS R21, [R8+0x180] ;  /* 0x0001800008157984 */ /* 0x000f680000000800 */
[----:B------:R-:W5:Y:S04]  /*0380*/  LDS R24, [R8+0x1c0] ;  /* 0x0001c00008187984 */ /* 0x000f680000000800 */
[----:B------:R-:W-:Y:S01]  /*0390*/  LDS R19, [R8+0x200] ;  /* 0x0002000008137984 */ /* 0x000fe20000000800 */
[----:B0-----:R-:W-:-:S04]  /*03a0*/  FFMA R4, R4, R25, RZ ;  /* 0x0000001904047223 */ /* 0x001fc800000000ff */
[----:B-1----:R-:W-:-:S04]  /*03b0*/  FFMA R5, R27, R5, R4 ;  /* 0x000000051b057223 */ /* 0x002fc80000000004 */
[----:B--2---:R-:W-:-:S04]  /*03c0*/  FFMA R5, R28, R6, R5 ;  /* 0x000000061c057223 */ /* 0x004fc80000000005 */
[----:B---3--:R-:W-:Y:S02]  /*03d0*/  FFMA R25, R26, R7, R5 ;  /* 0x000000071a197223 */ /* 0x008fe40000000005 */
[----:B------:R-:W0:Y:S04]  /*03e0*/  LDS.128 R4, [R16+0x20] ;  /* 0x0000200010047984 */ /* 0x000e280000000c00 */
[----:B------:R-:W1:Y:S01]  /*03f0*/  LDS R26, [R8+0x240] ;  /* 0x00024000081a7984 */ /* 0x000e620000000800 */
[----:B----4-:R-:W-:-:S04]  /*0400*/  FFMA R23, R12, R23, R25 ;  /* 0x000000170c177223 */ /* 0x010fc80000000019 */
[----:B-----5:R-:W-:Y:S02]  /*0410*/  FFMA R20, R20, R13, R23 ;  /* 0x0000000d14147223 */ /* 0x020fe40000000017 */
[----:B------:R-:W2:Y:S02]  /*0420*/  LDS R23, [R8+0x280] ;  /* 0x0002800008177984 */ /* 0x000ea40000000800 */
[----:B------:R-:W-:Y:S02]  /*0430*/  FFMA R21, R21, R14, R20 ;  /* 0x0000000e15157223 */ /* 0x000fe40000000014 */
[----:B------:R-:W3:Y:S02]  /*0440*/  LDS R20, [R8+0x2c0] ;  /* 0x0002c00008147984 */ /* 0x000ee40000000800 */
[----:B------:R-:W-:Y:S02]  /*0450*/  FFMA R25, R24, R15, R21 ;  /* 0x0000000f18197223 */ /* 0x000fe40000000015 */
[----:B------:R-:W-:Y:S04]  /*0460*/  LDS R21, [R8+0x300] ;  /* 0x0003000008157984 */ /* 0x000fe80000000800 */
[----:B------:R-:W4:Y:S04]  /*0470*/  LDS.128 R12, [R16+0x30] ;  /* 0x00003000100c7984 */ /* 0x000f280000000c00 */
[----:B------:R-:W5:Y:S01]  /*0480*/  LDS R24, [R8+0x340] ;  /* 0x0003400008187984 */ /* 0x000f620000000800 */
[----:B0-----:R-:W-:-:S03]  /*0490*/  FFMA R25, R4, R19, R25 ;  /* 0x0000001304197223 */ /* 0x001fc60000000019 */
[----:B------:R-:W0:Y:S04]  /*04a0*/  LDS R19, [R8+0x380] ;  /* 0x0003800008137984 */ /* 0x000e280000000800 */
[----:B------:R-:W0:Y:S01]  /*04b0*/  LDS R4, [R8+0x3c0] ;  /* 0x0003c00008047984 */ /* 0x000e220000000800 */
[----:B-1----:R-:W-:-:S04]  /*04c0*/  FFMA R26, R26, R5, R25 ;  /* 0x000000051a1a7223 */ /* 0x002fc80000000019 */
[----:B--2---:R-:W-:-:S04]  /*04d0*/  FFMA R23, R23, R6, R26 ;  /* 0x0000000617177223 */ /* 0x004fc8000000001a */
[----:B---3--:R-:W-:-:S04]  /*04e0*/  FFMA R7, R20, R7, R23 ;  /* 0x0000000714077223 */ /* 0x008fc80000000017 */
[----:B----4-:R-:W-:-:S04]  /*04f0*/  FFMA R7, R12, R21, R7 ;  /* 0x000000150c077223 */ /* 0x010fc80000000007 */
[----:B-----5:R-:W-:Y:S01]  /*0500*/  FFMA R24, R24, R13, R7 ;  /* 0x0000000d18187223 */ /* 0x020fe20000000007 */
[----:B------:R-:W-:-:S03]  /*0510*/  MOV R20, R22 ;  /* 0x0000001600147202 */ /* 0x000fc60000000f00 */
[----:B0-----:R-:W-:-:S04]  /*0520*/  FFMA R19, R19, R14, R24 ;  /* 0x0000000e13137223 */ /* 0x001fc80000000018 */
[----:B------:R-:W-:Y:S01]  /*0530*/  FFMA R7, R4, R15, R19 ;  /* 0x0000000f04077223 */ /* 0x000fe20000000013 */
[----:B------:R-:W-:Y:S01]  /*0540*/  IADD3 R4, PT, PT, R18, UR4, RZ ;  /* 0x0000000412047c10 */ /* 0x000fe2000fffe0ff */
[----:B------:R-:W-:Y:S06]  /*0550*/  BAR.SYNC.DEFER_BLOCKING 0x0 ;  /* 0x0000000000007b1d */ /* 0x000fec0000010000 */
.L_x_1:
[----:B------:R-:W-:Y:S05]  /*0560*/  @!P1 BRA `(.L_x_0) ;  /* 0x0000000400989947 */ /* 0x000fea0003800000 */
[----:B------:R-:W-:Y:S02]  /*0570*/  IADD3 R4, PT, PT, R3, R4, RZ ;  /* 0x0000000403047210 */ /* 0x000fe40007ffe0ff */
[----:B------:R-:W-:-:S03]  /*0580*/  IADD3 R19, PT, PT, R20, R3, RZ ;  /* 0x0000000314137210 */ /* 0x000fc60007ffe0ff */
[CC--:B------:R-:W-:Y:S02]  /*0590*/  IMAD R21, R9.reuse, R0.reuse, R4 ;  /* 0x0000000009157224 */ /* 0x0c0fe400078e0204 */
[----:B------:R-:W-:-:S07]  /*05a0*/  IMAD R19, R9, R0, R19 ;  /* 0x0000000009137224 */ /* 0x000fce00078e0213 */
.L_x_2:
[----:B------:R-:W0:Y:S08]  /*05b0*/  LDC.64 R22, c[0x0][0x388] ;  /* 0x0000e200ff167b82 */ /* 0x000e300000000a00 */
[----:B------:R-:W1:Y:S01]  /*05c0*/  LDC.64 R24, c[0x0][0x390] ;  /* 0x0000e400ff187b82 */ /* 0x000e620000000a00 */
[----:B0-----:R-:W-:-:S05]  /*05d0*/  IMAD.WIDE R22, R19, 0x4, R22 ;  /* 0x0000000413167825 */ /* 0x001fca00078e0216 */
[----:B------:R-:W2:Y:S01]  /*05e0*/  LDG.E R4, desc[UR8][R22.64] ;  /* 0x0000000816047981 */ /* 0x000ea2000c1e1900 */
[----:B-1----:R-:W-:-:S05]  /*05f0*/  IMAD.WIDE R24, R21, 0x4, R24 ;  /* 0x0000000415187825 */ /* 0x002fca00078e0218 */
[----:B------:R0:W3:Y:S02]  /*0600*/  LDG.E R6, desc[UR8][R24.64] ;  /* 0x0000000818067981 */ /* 0x0000e4000c1e1900 */
[----:B0-----:R-:W-:Y:S01]  /*0610*/  IMAD.WIDE R24, R18, 0x4, R24 ;  /* 0x0000000412187825 */ /* 0x001fe200078e0218 */
        /* <DEDUP_REMOVED lines=11> */
[----:B------:R-:W-:Y:S01]  /*06d0*/  LDS R28, [R8+0x340] ;  /* 0x00034000081c7984 */ /* 0x000fe20000000800 */
[----:B0-----:R-:W-:-:S03]  /*06e0*/  FFMA R4, R12, R4, R7 ;  /* 0x000000040c047223 */ /* 0x001fc60000000007 */
[----:B------:R-:W-:Y:S01]  /*06f0*/  LDS R12, [R8+0x180] ;  /* 0x00018000080c7984 */ /* 0x000fe20000000800 */
[----:B-1----:R-:W-:-:S03]  /*0700*/  FFMA R29, R29, R13, R4 ;  /* 0x0000000d1d1d7223 */ /* 0x002fc60000000004 */
[----:B------:R-:W-:Y:S01]  /*0710*/  LDS R13, [R8+0x100] ;  /* 0x00010000080d7984 */ /* 0x000fe20000000800 */
[----:B--2---:R-:W-:-:S03]  /*0720*/  FFMA R29, R6, R14, R29 ;  /* 0x0000000e061d7223 */ /* 0x004fc6000000001d */
[----:B------:R-:W0:Y:S01]  /*0730*/  LDS.128 R4, [R16+0x10] ;  /* 0x0000100010047984 */ /* 0x000e220000000c00 */
[----:B---3--:R-:W-:-:S03]  /*0740*/  FFMA R15, R26, R15, R29 ;  /* 0x0000000f1a0f7223 */ /* 0x008fc6000000001d */
[----:B------:R-:W1:Y:S01]  /*0750*/  LDS R26, [R8+0x1c0] ;  /* 0x0001c000081a7984 */ /* 0x000e620000000800 */
[----:B0-----:R-:W-:-:S04]  /*0760*/  FFMA R4, R4, R13, R15 ;  /* 0x0000000d04047223 */ /* 0x001fc8000000000f */
[----:B------:R-:W-:Y:S02]  /*0770*/  FFMA R27, R27, R5, R4 ;  /* 0x000000051b1b7223 */ /* 0x000fe40000000004 */
[----:B------:R-:W-:Y:S02]  /*0780*/  LDS R5, [R8+0x200] ;  /* 0x0002000008057984 */ /* 0x000fe40000000800 */
[----:B------:R-:W-:Y:S02]  /*0790*/  FFMA R27, R12, R6, R27 ;  /* 0x000000060c1b7223 */ /* 0x000fe4000000001b */
[----:B------:R-:W0:Y:S02]  /*07a0*/  LDS.128 R12, [R16+0x20] ;  /* 0x00002000100c7984 */ /* 0x000e240000000c00 */
[----:B-1----:R-:W-:Y:S02]  /*07b0*/  FFMA R7, R26, R7, R27 ;  /* 0x000000071a077223 */ /* 0x002fe4000000001b */
[----:B------:R-:W1:Y:S04]  /*07c0*/  LDS R27, [R8+0x240] ;  /* 0x00024000081b7984 */ /* 0x000e680000000800 */
[----:B------:R-:W2:Y:S04]  /*07d0*/  LDS R6, [R8+0x280] ;  /* 0x0002800008067984 */ /* 0x000ea80000000800 */
[----:B------:R-:W3:Y:S04]  /*07e0*/  LDS R4, [R8+0x2c0] ;  /* 0x0002c00008047984 */ /* 0x000ee80000000800 */
[----:B------:R-:W-:Y:S01]  /*07f0*/  LDS R26, [R8+0x3c0] ;  /* 0x0003c000081a7984 */ /* 0x000fe20000000800 */
[----:B0-----:R-:W-:-:S04]  /*0800*/  FFMA R12, R12, R5, R7 ;  /* 0x000000050c0c7223 */ /* 0x001fc80000000007 */
[----:B-1----:R-:W-:Y:S02]  /*0810*/  FFMA R13, R27, R13, R12 ;  /* 0x0000000d1b0d7223 */ /* 0x002fe4000000000c */
[----:B------:R-:W-:Y:S02]  /*0820*/  LDS R27, [R8+0x380] ;  /* 0x00038000081b7984 */ /* 0x000fe40000000800 */
[----:B--2---:R-:W-:Y:S02]  /*0830*/  FFMA R5, R6, R14, R13 ;  /* 0x0000000e06057223 */ /* 0x004fe4000000000d */
[----:B------:R-:W-:Y:S02]  /*0840*/  LDS R13, [R8+0x300] ;  /* 0x00030000080d7984 */ /* 0x000fe40000000800 */
[----:B---3--:R-:W-:Y:S02]  /*0850*/  FFMA R15, R4, R15, R5 ;  /* 0x0000000f040f7223 */ /* 0x008fe40000000005 */
[----:B------:R-:W0:Y:S01]  /*0860*/  LDS.128 R4, [R16+0x30] ;  /* 0x0000300010047984 */ /* 0x000e220000000c00 */
[----:B------:R-:W-:Y:S06]  /*0870*/  BAR.SYNC.DEFER_BLOCKING 0x0 ;  /* 0x0000000000007b1d */ /* 0x000fec0000010000 */
[----:B------:R-:W2:Y:S04]  /*0880*/  LDG.E R22, desc[UR8][R22.64+0x40] ;  /* 0x0000400816167981 */ /* 0x000ea8000c1e1900 */
[----:B------:R2:W3:Y:S01]  /*0890*/  LDG.E R24, desc[UR8][R24.64] ;  /* 0x0000000818187981 */ /* 0x0004e2000c1e1900 */
[----:B0-----:R-:W-:-:S04]  /*08a0*/  FFMA R4, R4, R13, R15 ;  /* 0x0000000d04047223 */ /* 0x001fc8000000000f */
[----:B------:R-:W-:-:S04]  /*08b0*/  FFMA R4, R28, R5, R4 ;  /* 0x000000051c047223 */ /* 0x000fc80000000004 */
[----:B------:R-:W-:-:S04]  /*08c0*/  FFMA R27, R27, R6, R4 ;  /* 0x000000061b1b7223 */ /* 0x000fc80000000004 */
[----:B------:R-:W-:Y:S01]  /*08d0*/  FFMA R7, R26, R7, R27 ;  /* 0x000000071a077223 */ /* 0x000fe2000000001b */
[----:B------:R-:W-:-:S04]  /*08e0*/  IADD3 R20, PT, PT, R20, 0x20, RZ ;  /* 0x0000002014147810 */ /* 0x000fc80007ffe0ff */
[----:B------:R-:W-:Y:S02]  /*08f0*/  ISETP.GE.AND P0, PT, R20, R11, PT ;  /* 0x0000000b1400720c */ /* 0x000fe40003f06270 */
[----:B------:R-:W-:Y:S02]  /*0900*/  IADD3 R19, PT, PT, R19, 0x20, RZ ;  /* 0x0000002013137810 */ /* 0x000fe40007ffe0ff */
[----:B------:R-:W-:Y:S02]  /*0910*/  LEA R21, R0, R21, 0x5 ;  /* 0x0000001500157211 */ /* 0x000fe400078e28ff */
        /* <DEDUP_REMOVED lines=13> */
[----:B------:R-:W0:Y:S01]  /*09f0*/  LDS.128 R4, [R16+0x10] ;  /* 0x0000100010047984 */ /* 0x000e220000000c00 */
[----:B-1----:R-:W-:-:S03]  /*0a00*/  FFMA R12, R22, R13, R29 ;  /* 0x0000000d160c7223 */ /* 0x002fc6000000001d */
[----:B------:R-:W1:Y:S01]  /*0a10*/  LDS R22, [R8+0x140] ;  /* 0x0001400008167984 */ /* 0x000e620000000800 */
[----:B--2---:R-:W-:-:S03]  /*0a20*/  FFMA R13, R23, R14, R12 ;  /* 0x0000000e170d7223 */ /* 0x004fc6000000000c */
[----:B------:R-:W2:Y:S01]  /*0a30*/  LDS R23, [R8+0x180] ;  /* 0x0001800008177984 */ /* 0x000ea20000000800 */
[----:B---3--:R-:W-:-:S03]  /*0a40*/  FFMA R13, R24, R15, R13 ;  /* 0x0000000f180d7223 */ /* 0x008fc6000000000d */
[----:B------:R-:W-:Y:S01]  /*0a50*/  LDS R24, [R8+0x240] ;  /* 0x0002400008187984 */ /* 0x000fe20000000800 */
[----:B0-----:R-:W-:-:S03]  /*0a60*/  FFMA R27, R4, R25, R13 ;  /* 0x00000019041b7223 */ /* 0x001fc6000000000d */
[----:B------:R-:W-:Y:S04]  /*0a70*/  LDS R25, [R8+0x200] ;  /* 0x0002000008197984 */ /* 0x000fe80000000800 */
[----:B------:R-:W0:Y:S01]  /*0a80*/  LDS.128 R12, [R16+0x20] ;  /* 0x00002000100c7984 */ /* 0x000e220000000c00 */
[----:B-1----:R-:W-:-:S04]  /*0a90*/  FFMA R22, R22, R5, R27 ;  /* 0x0000000516167223 */ /* 0x002fc8000000001b */
[----:B--2---:R-:W-:Y:S02]  /*0aa0*/  FFMA R5, R23, R6, R22 ;  /* 0x0000000617057223 */ /* 0x004fe40000000016 */
[----:B------:R-:W1:Y:S02]  /*0ab0*/  LDS R23, [R8+0x280] ;  /* 0x0002800008177984 */ /* 0x000e640000000800 */
[----:B------:R-:W-:Y:S02]  /*0ac0*/  FFMA R5, R26, R7, R5 ;  /* 0x000000071a057223 */ /* 0x000fe40000000005 */
[----:B------:R-:W2:Y:S02]  /*0ad0*/  LDS R22, [R8+0x2c0] ;  /* 0x0002c00008167984 */ /* 0x000ea40000000800 */
[----:B0-----:R-:W-:Y:S02]  /*0ae0*/  FFMA R27, R12, R25, R5 ;  /* 0x000000190c1b7223 */ /* 0x001fe40000000005 */
[----:B------:R-:W-:Y:S04]  /*0af0*/  LDS R25, [R8+0x300] ;  /* 0x0003000008197984 */ /* 0x000fe80000000800 */
[----:B------:R-:W0:Y:S01]  /*0b00*/  LDS.128 R4, [R16+0x30] ;  /* 0x0000300010047984 */ /* 0x000e220000000c00 */
[----:B------:R-:W-:-:S03]  /*0b10*/  FFMA R24, R24, R13, R27 ;  /* 0x0000000d18187223 */ /* 0x000fc6000000001b */
[----:B------:R-:W3:Y:S04]  /*0b20*/  LDS R27, [R8+0x340] ;  /* 0x00034000081b7984 */ /* 0x000ee80000000800 */
[----:B------:R-:W4:Y:S04]  /*0b30*/  LDS R13, [R8+0x380] ;  /* 0x00038000080d7984 */ /* 0x000f280000000800 */
[----:B------:R-:W5:Y:S01]  /*0b40*/  LDS R12, [R8+0x3c0] ;  /* 0x0003c000080c7984 */ /* 0x000f620000000800 */
[----:B-1----:R-:W-:-:S04]  /*0b50*/  FFMA R23, R23, R14, R24 ;  /* 0x0000000e17177223 */ /* 0x002fc80000000018 */
[----:B--2---:R-:W-:-:S04]  /*0b60*/  FFMA R15, R22, R15, R23 ;  /* 0x0000000f160f7223 */ /* 0x004fc80000000017 */
[----:B0-----:R-:W-:-:S04]  /*0b70*/  FFMA R4, R4, R25, R15 ;  /* 0x0000001904047223 */ /* 0x001fc8000000000f */
[----:B---3--:R-:W-:-:S04]  /*0b80*/  FFMA R4, R27, R5, R4 ;  /* 0x000000051b047223 */ /* 0x008fc80000000004 */
[----:B----4-:R-:W-:-:S04]  /*0b90*/  FFMA R13, R13, R6, R4 ;  /* 0x000000060d0d7223 */ /* 0x010fc80000000004 */
[----:B-----5:R-:W-:Y:S01]  /*0ba0*/  FFMA R7, R12, R7, R13 ;  /* 0x000000070c077223 */ /* 0x020fe2000000000d */
[----:B------:R-:W-:Y:S06]  /*0bb0*/  BAR.SYNC.DEFER_BLOCKING 0x0 ;  /* 0x0000000000007b1d */ /* 0x000fec0000010000 */
[----:B------:R-:W-:Y:S05]  /*0bc0*/  @!P0 BRA `(.L_x_2) ;  /* 0xfffffff800788947 */ /* 0x000fea000383ffff */
.L_x_0:
[----:B------:R-:W0:Y:S01]  /*0bd0*/  LDC.64 R4, c[0x0][0x380] ;  /* 0x0000e000ff047b82 */ /* 0x000e220000000a00 */
[----:B------:R-:W-:Y:S01]  /*0be0*/  IADD3 R3, PT, PT, R3, UR4, RZ ;  /* 0x0000000403037c10 */ /* 0x000fe2000fffe0ff */
[----:B------:R-:W1:Y:S04]  /*0bf0*/  F2I.TRUNC.NTZ R7, R7 ;  /* 0x0000000700077305 */ /* 0x000e68000020f100 */
[----:B------:R-:W-:-:S05]  /*0c00*/  IMAD R0, R9, R0, R3 ;  /* 0x0000000009007224 */ /* 0x000fca00078e0203 */
[----:B------:R-:W-:-:S05]  /*0c10*/  IADD3 R3, PT, PT, R17, R0, RZ ;  /* 0x0000000011037210 */ /* 0x000fca0007ffe0ff */
[----:B0-----:R-:W-:-:S05]  /*0c20*/  IMAD.WIDE R2, R3, 0x4, R4 ;  /* 0x0000000403027825 */ /* 0x001fca00078e0204 */
[----:B-1----:R-:W-:Y:S01]  /*0c30*/  STG.E desc[UR8][R2.64], R7 ;  /* 0x0000000702007986 */ /* 0x002fe2000c101908 */
[----:B------:R-:W-:Y:S05]  /*0c40*/  EXIT ;  /* 0x000000000000794d */ /* 0x000fea0003800000 */
.L_x_3:
[----:B------:R-:W-:-:S00]  /*0c50*/  BRA `(.L_x_3) ;  /* 0xfffffffc00fc7947 */ /* 0x000fc0000383ffff */
[----:B------:R-:W-:-:S00]  /*0c60*/  NOP ;  /* 0x0000000000007918 */ /* 0x000fc00000000000 */
        /* <DEDUP_REMOVED lines=9> */
.L_x_9:


//--------------------- .text._Z6gpuLULPiPKiS1_i  --------------------------
	.section	.text._Z6gpuLULPiPKiS1_i,"ax",@progbits
	.align	128
        .global         _Z6gpuLULPiPKiS1_i
        .type           _Z6gpuLULPiPKiS1_i,@function
        .size           _Z6gpuLULPiPKiS1_i,(.L_x_10 - _Z6gpuLULPiPKiS1_i)
        .other          _Z6gpuLULPiPKiS1_i,@"STO_CUDA_ENTRY STV_DEFAULT"
_Z6gpuLULPiPKiS1_i:
.text._Z6gpuLULPiPKiS1_i:
[----:B------:R-:W-:Y:S01]  /*0000*/  LDC R1, c[0x0][0x37c] ;  /* 0x0000df00ff017b82 */ /* 0x000fe20000000800 */
[----:B------:R-:W0:Y:S07]  /*0010*/  S2R R0, SR_TID.Y ;  /* 0x0000000000007919 */ /* 0x000e2e0000002200 */
[----:B------:R-:W0:Y:S01]  /*0020*/  S2UR UR4, SR_CTAID.Y ;  /* 0x00000000000479c3 */ /* 0x000e220000002600 */
[----:B------:R-:W1:Y:S01]  /*0030*/  LDCU UR20, c[0x0][0x398] ;  /* 0x00007300ff1477ac */ /* 0x000e620008000800 */
[----:B------:R-:W2:Y:S06]  /*0040*/  S2R R3, SR_TID.X ;  /* 0x0000000000037919 */ /* 0x000eac0000002100 */
[----:B------:R-:W0:Y:S08]  /*0050*/  LDC R13, c[0x0][0x364] ;  /* 0x0000d900ff0d7b82 */ /* 0x000e300000000800 */
[----:B------:R-:W2:Y:S08]  /*0060*/  S2UR UR5, SR_CTAID.X ;  /* 0x00000000000579c3 */ /* 0x000eb00000002500 */
[----:B------:R-:W2:Y:S01]  /*0070*/  LDC R2, c[0x0][0x360] ;  /* 0x0000d800ff027b82 */ /* 0x000ea20000000800 */
[----:B0-----:R-:W-:-:S02]  /*0080*/  IMAD R13, R13, UR4, R0 ;  /* 0x000000040d0d7c24 */ /* 0x001fc4000f8e0200 */
[----:B--2---:R-:W-:-:S05]  /*0090*/  IMAD R0, R2, UR5, R3 ;  /* 0x0000000502007c24 */ /* 0x004fca000f8e0203 */
[----:B------:R-:W-:-:S04]  /*00a0*/  VIMNMX R2, PT, PT, R13, R0, !PT ;  /* 0x000000000d027248 */ /* 0x000fc80007fe0100 */
[----:B-1----:R-:W-:-:S13]  /*00b0*/  ISETP.GE.AND P0, PT, R2, UR20, PT ;  /* 0x0000001402007c0c */ /* 0x002fda000bf06270 */
[----:B------:R-:W-:Y:S05]  /*00c0*/  @P0 EXIT ;  /* 0x000000000000094d */ /* 0x000fea0003800000 */
[----:B------:R-:W-:Y:S01]  /*00d0*/  UISETP.GE.U32.AND UP0, UPT, UR20, 0x8, UPT ;  /* 0x000000081400788c */ /* 0x000fe2000bf06070 */
[----:B------:R-:W-:Y:S02]  /*00e0*/  HFMA2 R12, -RZ, RZ, 0, 0 ;  /* 0x00000000ff0c7431 */ /* 0x000fe400000001ff */
[----:B------:R-:W-:Y:S01]  /*00f0*/  IMAD R13, R13, UR20, RZ ;  /* 0x000000140d0d7c24 */ /* 0x000fe2000f8e02ff */
[----:B------:R-:W-:Y:S01]  /*0100*/  UMOV UR4, URZ ;  /* 0x000000ff00047c82 */ /* 0x000fe20008000000 */
[----:B------:R-:W0:Y:S04]  /*0110*/  LDCU.64 UR18, c[0x0][0x358] ;  /* 0x00006b00ff1277ac */ /* 0x000e280008000a00 */
[----:B------:R-:W-:Y:S05]  /*0120*/  BRA.U !UP0, `(.L_x_4) ;  /* 0x0000000508007547 */ /* 0x000fea000b800000 */
[----:B------:R-:W1:Y:S01]  /*0130*/  LDC.64 R2, c[0x0][0x388] ;  /* 0x0000e200ff027b82 */ /* 0x000e620000000a00 */
[----:B------:R-:W2:Y:S01]  /*0140*/  LDCU.64 UR22, c[0x0][0x390] ;  /* 0x00007200ff1677ac */ /* 0x000ea20008000a00 */
[----:B------:R-:W-:Y:S02]  /*0150*/  MOV R12, RZ ;  /* 0x000000ff000c7202 */ /* 0x000fe40000000f00 */
[----:B------:R-:W-:Y:S01]  /*0160*/  MOV R14, R0 ;  /* 0x00000000000e7202 */ /* 0x000fe20000000f00 */
[----:B------:R-:W-:-:S04]  /*0170*/  ULOP3.LUT UR4, UR20, 0x7ffffff8, URZ, 0xc0, !UPT ;  /* 0x7ffffff814047892 */ /* 0x000fc8000f8ec0ff */
[----:B------:R-:W-:Y:S02]  /*0180*/  UIADD3 UR5, UPT, UPT, -UR4, URZ, URZ ;  /* 0x000000ff04057290 */ /* 0x000fe4000fffe1ff */
[----:B--2---:R-:W-:Y:S02]  /*0190*/  UIMAD.WIDE UR6, UR20, 0x8, UR22 ;  /* 0x00000008140678a5 */ /* 0x004fe4000f8e0216 */
[----:B------:R-:W-:Y:S02]  /*01a0*/  UIMAD.WIDE UR8, UR20, 0xc, UR22 ;  /* 0x0000000c140878a5 */ /* 0x000fe4000f8e0216 */
[----:B------:R-:W-:Y:S01]  /*01b0*/  UIMAD.WIDE UR10, UR20, 0x10, UR22 ;  /* 0x00000010140a78a5 */ /* 0x000fe2000f8e0216 */
[----:B-1----:R-:W-:Y:S01]  /*01c0*/  IMAD.WIDE.U32 R2, R13, 0x4, R2 ;  /* 0x000000040d027825 */ /* 0x002fe200078e0002 */
[----:B------:R-:W-:Y:S02]  /*01d0*/  UIMAD.WIDE UR12, UR20, 0x14, UR22 ;  /* 0x00000014140c78a5 */ /* 0x000fe4000f8e0216 */
[----:B------:R-:W-:Y:S01]  /*01e0*/  UIMAD.WIDE UR14, UR20, 0x18, UR22 ;  /* 0x00000018140e78a5 */ /* 0x000fe2000f8e0216 */
[----:B------:R-:W-:Y:S01]  /*01f0*/  IADD3 R2, P0, PT, R2, 0x10, RZ ;  /* 0x0000001002027810 */ /* 0x000fe20007f1e0ff */
[----:B------:R-:W-:-:S03]  /*0200*/  UIMAD.WIDE UR16, UR20, 0x1c, UR22 ;  /* 0x0000001c141078a5 */ /* 0x000fc6000f8e0216 */
[----:B------:R-:W-:-:S09]  /*0210*/  IADD3.X R3, PT, PT, RZ, R3, RZ, P0, !PT ;  /* 0x00000003ff037210 */ /* 0x000fd200007fe4ff */
.L_x_5:
[----:B------:R-:W-:Y:S01]  /*0220*/  UIMAD.WIDE UR24, UR20, 0x4, UR22 ;  /* 0x00000004141878a5 */ /* 0x000fe2000f8e0216 */
[----:B------:R-:W-:Y:S01]  /*0230*/  MOV R23, 0x4 ;  /* 0x0000000400177802 */ /* 0x000fe20000000f00 */
[----:B------:R-:W-:Y:S01]  /*0240*/  HFMA2 R25, -RZ, RZ, 0, 2.384185791015625e-07 ;  /* 0x00000004ff197431 */ /* 0x000fe200000001ff */
[----:B0-----:R-:W2:Y:S03]  /*0250*/  LDG.E R21, desc[UR18][R2.64+-0x10] ;  /* 0xfffff01202157981 */ /* 0x001ea6000c1e1900 */
[----:B------:R-:W-:Y:S01]  /*0260*/  IMAD.WIDE R22, R14, R23, UR22 ;  /* 0x000000160e167e25 */ /* 0x000fe2000f8e0217 */
[----:B------:R-:W-:Y:S01]  /*0270*/  MOV R8, UR24 ;  /* 0x0000001800087c02 */ /* 0x000fe20008000f00 */
[----:B------:R-:W3:Y:S01]  /*0280*/  LDG.E R19, desc[UR18][R2.64+-0xc] ;  /* 0xfffff41202137981 */ /* 0x000ee2000c1e1900 */
[----:B------:R-:W-:-:S03]  /*0290*/  MOV R9, UR25 ;  /* 0x0000001900097c02 */ /* 0x000fc60008000f00 */
[----:B------:R-:W2:Y:S01]  /*02a0*/  LDG.E R22, desc[UR18][R22.64] ;  /* 0x0000001216167981 */ /* 0x000ea2000c1e1900 */
[----:B------:R-:W-:Y:S02]  /*02b0*/  IMAD.MOV.U32 R11, RZ, RZ, 0x4 ;  /* 0x00000004ff0b7424 */ /* 0x000fe400078e00ff */
[----:B------:R-:W-:-:S04]  /*02c0*/  IMAD.WIDE R8, R14, 0x4, R8 ;  /* 0x000000040e087825 */ /* 0x000fc800078e0208 */
[----:B------:R-:W-:Y:S01]  /*02d0*/  HFMA2 R7, -RZ, RZ, 0, 2.384185791015625e-07 ;  /* 0x00000004ff077431 */ /* 0x000fe200000001ff */
[----:B------:R-:W-:Y:S01]  /*02e0*/  MOV R5, 0x4 ;  /* 0x0000000400057802 */ /* 0x000fe20000000f00 */
[----:B------:R-:W4:Y:S01]  /*02f0*/  LDG.E R17, desc[UR18][R2.64+-0x8] ;  /* 0xfffff81202117981 */ /* 0x000f22000c1e1900 */
[----:B------:R-:W-:-:S03]  /*0300*/  IMAD.WIDE R24, R14, R25, UR6 ;  /* 0x000000060e187e25 */ /* 0x000fc6000f8e0219 */
[----:B------:R0:W3:Y:S01]  /*0310*/  LDG.E R20, desc[UR18][R8.64] ;  /* 0x0000001208147981 */ /* 0x0000e2000c1e1900 */
[----:B------:R-:W-:-:S03]  /*0320*/  IMAD.WIDE R10, R14, R11, UR8 ;  /* 0x000000080e0a7e25 */ /* 0x000fc6000f8e020b */
[----:B------:R-:W4:Y:S01]  /*0330*/  LDG.E R18, desc[UR18][R24.64] ;  /* 0x0000001218127981 */ /* 0x000f22000c1e1900 */
[----:B------:R-:W-:-:S04]  /*0340*/  IMAD.WIDE R4, R14, R5, UR10 ;  /* 0x0000000a0e047e25 */ /* 0x000fc8000f8e0205 */
[----:B------:R-:W-:Y:S01]  /*0350*/  HFMA2 R27, -RZ, RZ, 0, 2.384185791015625e-07 ;  /* 0x00000004ff1b7431 */ /* 0x000fe200000001ff */
[----:B------:R1:W5:Y:S01]  /*0360*/  LDG.E R16, desc[UR18][R10.64] ;  /* 0x000000120a107981 */ /* 0x000362000c1e1900 */
[C---:B------:R-:W-:Y:S01]  /*0370*/  IMAD.WIDE R6, R14.reuse, R7, UR12 ;  /* 0x0000000c0e067e25 */ /* 0x040fe2000f8e0207 */
[----:B0-----:R-:W-:Y:S02]  /*0380*/  MOV R9, 0x4 ;  /* 0x0000000400097802 */ /* 0x001fe40000000f00 */
[----:B------:R-:W5:Y:S04]  /*0390*/  LDG.E R15, desc[UR18][R2.64+-0x4] ;  /* 0xfffffc12020f7981 */ /* 0x000f68000c1e1900 */
[----:B------:R0:W5:Y:S01]  /*03a0*/  LDG.E R4, desc[UR18][R4.64] ;  /* 0x0000001204047981 */ /* 0x000162000c1e1900 */
[----:B------:R-:W-:-:S03]  /*03b0*/  IMAD.WIDE R8, R14, R9, UR14 ;  /* 0x0000000e0e087e25 */ /* 0x000fc6000f8e0209 */
[----:B------:R-:W5:Y:S01]  /*03c0*/  LDG.E R23, desc[UR18][R2.64] ;  /* 0x0000001202177981 */ /* 0x000f62000c1e1900 */
[----:B-1----:R-:W-:-:S03]  /*03d0*/  IMAD.WIDE R10, R14, R27, UR16 ;  /* 0x000000100e0a7e25 */ /* 0x002fc6000f8e021b */
[----:B------:R-:W5:Y:S04]  /*03e0*/  LDG.E R7, desc[UR18][R6.64] ;  /* 0x0000001206077981 */ /* 0x000f68000c1e1900 */
[----:B------:R-:W5:Y:S04]  /*03f0*/  LDG.E R24, desc[UR18][R2.64+0x4] ;  /* 0x0000041202187981 */ /* 0x000f68000c1e1900 */
[----:B------:R-:W5:Y:S04]  /*0400*/  LDG.E R8, desc[UR18][R8.64] ;  /* 0x0000001208087981 */ /* 0x000f68000c1e1900 */
[----:B------:R-:W5:Y:S04]  /*0410*/  LDG.E R25, desc[UR18][R2.64+0x8] ;  /* 0x0000081202197981 */ /* 0x000f68000c1e1900 */
[----:B------:R-:W5:Y:S04]  /*0420*/  LDG.E R10, desc[UR18][R10.64] ;  /* 0x000000120a0a7981 */ /* 0x000f68000c1e1900 */
[----:B------:R1:W5:Y:S01]  /*0430*/  LDG.E R27, desc[UR18][R2.64+0xc] ;  /* 0x00000c12021b7981 */ /* 0x000362000c1e1900 */
[----:B------:R-:W-:-:S04]  /*0440*/  UIADD3 UR5, UPT, UPT, UR5, 0x8, URZ ;  /* 0x0000000805057890 */ /* 0x000fc8000fffe0ff */
[----:B------:R-:W-:Y:S01]  /*0450*/  UISETP.NE.AND UP0, UPT, UR5, URZ, UPT ;  /* 0x000000ff0500728c */ /* 0x000fe2000bf05270 */
[----:B0-----:R-:W-:Y:S02]  /*0460*/  MOV R5, UR20 ;  /* 0x0000001400057c02 */ /* 0x001fe40008000f00 */
[----:B-1----:R-:W-:-:S03]  /*0470*/  IADD3 R2, P0, PT, R2, 0x20, RZ ;  /* 0x0000002002027810 */ /* 0x002fc60007f1e0ff */
[----:B------:R-:W-:Y:S01]  /*0480*/  IMAD R14, R5, 0x8, R14 ;  /* 0x00000008050e7824 */ /* 0x000fe200078e020e */
[----:B------:R-:W-:Y:S01]  /*0490*/  IADD3.X R3, PT, PT, RZ, R3, RZ, P0, !PT ;  /* 0x00000003ff037210 */ /* 0x000fe200007fe4ff */
[----:B--2---:R-:W-:-:S04]  /*04a0*/  IMAD R21, R21, R22, R12 ;  /* 0x0000001615157224 */ /* 0x004fc800078e020c */
[----:B---3--:R-:W-:-:S04]  /*04b0*/  IMAD R19, R19, R20, R21 ;  /* 0x0000001413137224 */ /* 0x008fc800078e0215 */
[----:B----4-:R-:W-:-:S04]  /*04c0*/  IMAD R17, R17, R18, R19 ;  /* 0x0000001211117224 */ /* 0x010fc800078e0213 */
[----:B-----5:R-:W-:-:S04]  /*04d0*/  IMAD R15, R15, R16, R17 ;  /* 0x000000100f0f7224 */ /* 0x020fc800078e0211 */
[----:B------:R-:W-:-:S04]  /*04e0*/  IMAD R4, R23, R4, R15 ;  /* 0x0000000417047224 */ /* 0x000fc800078e020f */
[----:B------:R-:W-:-:S04]  /*04f0*/  IMAD R4, R24, R7, R4 ;  /* 0x0000000718047224 */ /* 0x000fc800078e0204 */
[----:B------:R-:W-:-:S04]  /*0500*/  IMAD R4, R25, R8, R4 ;  /* 0x0000000819047224 */ /* 0x000fc800078e0204 */
[----:B------:R-:W-:Y:S01]  /*0510*/  IMAD R12, R27, R10, R4 ;  /* 0x0000000a1b0c7224 */ /* 0x000fe200078e0204 */
[----:B------:R-:W-:Y:S06]  /*0520*/  BRA.U UP0, `(.L_x_5) ;  /* 0xfffffffd003c7547 */ /* 0x000fec000b83ffff */
.L_x_4:
[----:B------:R-:W-:-:S04]  /*0530*/  ULOP3.LUT UR6, UR20, 0x7, URZ, 0xc0, !UPT ;  /* 0x0000000714067892 */ /* 0x000fc8000f8ec0ff */
[----:B------:R-:W-:-:S09]  /*0540*/  UISETP.NE.AND UP0, UPT, UR6, URZ, UPT ;  /* 0x000000ff0600728c */ /* 0x000fd2000bf05270 */
[----:B------:R-:W-:Y:S05]  /*0550*/  BRA.U !UP0, `(.L_x_6) ;  /* 0x0000000508407547 */ /* 0x000fea000b800000 */
[----:B------:R-:W-:Y:S02]  /*0560*/  UISETP.GE.U32.AND UP0, UPT, UR6, 0x4, UPT ;  /* 0x000000040600788c */ /* 0x000fe4000bf06070 */
[----:B------:R-:W-:-:S04]  /*0570*/  ULOP3.LUT UR5, UR20, 0x3, URZ, 0xc0, !UPT ;  /* 0x0000000314057892 */ /* 0x000fc8000f8ec0ff */
[----:B------:R-:W-:-:S03]  /*0580*/  UISETP.NE.AND UP1, UPT, UR5, URZ, UPT ;  /* 0x000000ff0500728c */ /* 0x000fc6000bf25270 */
[----:B------:R-:W-:Y:S08]  /*0590*/  BRA.U !UP0, `(.L_x_7) ;  /* 0x00000001087c7547 */ /* 0x000ff0000b800000 */
[----:B------:R-:W1:Y:S01]  /*05a0*/  LDC.64 R6, c[0x0][0x390] ;  /* 0x0000e400ff067b82 */ /* 0x000e620000000a00 */
[----:B------:R-:W2:Y:S01]  /*05b0*/  LDCU.64 UR6, c[0x0][0x388] ;  /* 0x00007100ff0677ac */ /* 0x000ea20008000a00 */
[----:B------:R-:W-:Y:S02]  /*05c0*/  MOV R9, UR4 ;  /* 0x0000000400097c02 */ /* 0x000fe40008000f00 */
[C---:B------:R-:W-:Y:S02]  /*05d0*/  IADD3 R3, PT, PT, R13.reuse, UR4, RZ ;  /* 0x000000040d037c10 */ /* 0x040fe4000fffe0ff */
[----:B------:R-:W-:Y:S01]  /*05e0*/  IADD3 R10, P0, PT, R13, UR4, RZ ;  /* 0x000000040d0a7c10 */ /* 0x000fe2000ff1e0ff */
[----:B------:R-:W-:Y:S01]  /*05f0*/  IMAD R9, R9, UR20, R0 ;  /* 0x0000001409097c24 */ /* 0x000fe2000f8e0200 */
[----:B------:R-:W3:Y:S01]  /*0600*/  LDC.64 R4, c[0x0][0x388] ;  /* 0x0000e200ff047b82 */ /* 0x000ee20000000a00 */
[----:B------:R-:W-:Y:S02]  /*0610*/  MOV R11, UR20 ;  /* 0x00000014000b7c02 */ /* 0x000fe40008000f00 */
[----:B------:R-:W-:Y:S01]  /*0620*/  MOV R15, UR20 ;  /* 0x00000014000f7c02 */ /* 0x000fe20008000f00 */
[----:B-1----:R-:W-:Y:S01]  /*0630*/  IMAD.WIDE R6, R9, 0x4, R6 ;  /* 0x0000000409067825 */ /* 0x002fe200078e0206 */
[----:B------:R-:W-:-:S05]  /*0640*/  MOV R9, UR20 ;  /* 0x0000001400097c02 */ /* 0x000fca0008000f00 */
[----:B------:R-:W-:Y:S02]  /*0650*/  IMAD.WIDE R8, R9, 0x4, R6 ;  /* 0x0000000409087825 */ /* 0x000fe400078e0206 */
[----:B0-----:R-:W4:Y:S02]  /*0660*/  LDG.E R6, desc[UR18][R6.64] ;  /* 0x0000001206067981 */ /* 0x001f24000c1e1900 */
[----:B---3--:R-:W-:Y:S01]  /*0670*/  IMAD.WIDE.U32 R4, R3, 0x4, R4 ;  /* 0x0000000403047825 */ /* 0x008fe200078e0004 */
[----:B------:R-:W-:Y:S01]  /*0680*/  IADD3.X R3, PT, PT, RZ, RZ, RZ, P0, !PT ;  /* 0x000000ffff037210 */ /* 0x000fe200007fe4ff */
[----:B------:R-:W3:Y:S01]  /*0690*/  LDG.E R17, desc[UR18][R8.64] ;  /* 0x0000001208117981 */ /* 0x000ee2000c1e1900 */
[----:B--2---:R-:W-:-:S03]  /*06a0*/  LEA R2, P0, R10, UR6, 0x2 ;  /* 0x000000060a027c11 */ /* 0x004fc6000f8010ff */
[----:B------:R-:W4:Y:S01]  /*06b0*/  LDG.E R5, desc[UR18][R4.64] ;  /* 0x0000001204057981 */ /* 0x000f22000c1e1900 */
[----:B------:R-:W-:Y:S01]  /*06c0*/  LEA.HI.X R3, R10, UR7, R3, 0x2, P0 ;  /* 0x000000070a037c11 */ /* 0x000fe200080f1403 */
[----:B------:R-:W-:-:S04]  /*06d0*/  IMAD.WIDE R10, R11, 0x4, R8 ;  /* 0x000000040b0a7825 */ /* 0x000fc800078e0208 */
[----:B------:R-:W3:Y:S01]  /*06e0*/  LDG.E R16, desc[UR18][R2.64+0x4] ;  /* 0x0000041202107981 */ /* 0x000ee2000c1e1900 */
[----:B------:R-:W-:-:S03]  /*06f0*/  IMAD.WIDE R14, R15, 0x4, R10 ;  /* 0x000000040f0e7825 */ /* 0x000fc600078e020a */
[----:B------:R-:W2:Y:S04]  /*0700*/  LDG.E R19, desc[UR18][R10.64] ;  /* 0x000000120a137981 */ /* 0x000ea8000c1e1900 */
[----:B------:R-:W2:Y:S04]  /*0710*/  LDG.E R18, desc[UR18][R2.64+0x8] ;  /* 0x0000081202127981 */ /* 0x000ea8000c1e1900 */
[----:B------:R-:W5:Y:S04]  /*0720*/  LDG.E R20, desc[UR18][R2.64+0xc] ;  /* 0x00000c1202147981 */ /* 0x000f68000c1e1900 */
[----:B------:R-:W5:Y:S01]  /*0730*/  LDG.E R14, desc[UR18][R14.64] ;  /* 0x000000120e0e7981 */ /* 0x000f62000c1e1900 */
[----:B------:R-:W-:Y:S01]  /*0740*/  UIADD3 UR4, UPT, UPT, UR4, 0x4, URZ ;  /* 0x0000000404047890 */ /* 0x000fe2000fffe0ff */
[----:B----4-:R-:W-:-:S04]  /*0750*/  IMAD R5, R5, R6, R12 ;  /* 0x0000000605057224 */ /* 0x010fc800078e020c */
[----:B---3--:R-:W-:-:S04]  /*0760*/  IMAD R5, R16, R17, R5 ;  /* 0x0000001110057224 */ /* 0x008fc800078e0205 */
[----:B--2---:R-:W-:-:S04]  /*0770*/  IMAD R5, R18, R19, R5 ;  /* 0x0000001312057224 */ /* 0x004fc800078e0205 */
[----:B-----5:R-:W-:-:S07]  /*0780*/  IMAD R12, R20, R14, R5 ;  /* 0x0000000e140c7224 */ /* 0x020fce00078e0205 */
.L_x_7:
[----:B------:R-:W-:Y:S05]  /*0790*/  BRA.U !UP1, `(.L_x_6) ;  /* 0x0000000109b07547 */ /* 0x000fea000b800000 */
[----:B------:R-:W-:Y:S01]  /*07a0*/  UISETP.NE.AND UP0, UPT, UR5, 0x1, UPT ;  /* 0x000000010500788c */ /* 0x000fe2000bf05270 */
[----:B------:R-:W-:Y:S01]  /*07b0*/  MOV R7, UR4 ;  /* 0x0000000400077c02 */ /* 0x000fe20008000f00 */
[----:B------:R-:W-:Y:S02]  /*07c0*/  ULOP3.LUT UR5, UR20, 0x1, URZ, 0xc0, !UPT ;  /* 0x0000000114057892 */ /* 0x000fe4000f8ec0ff */
[----:B------:R-:W-:Y:S02]  /*07d0*/  IMAD.U32 R15, RZ, RZ, UR20 ;  /* 0x00000014ff0f7e24 */ /* 0x000fe4000f8e00ff */
[----:B------:R-:W-:Y:S01]  /*07e0*/  UISETP.NE.U32.AND UP1, UPT, UR5, 0x1, UPT ;  /* 0x000000010500788c */ /* 0x000fe2000bf25070 */
[----:B------:R-:W-:-:S04]  /*07f0*/  PLOP3.LUT P1, PT, PT, PT, UP0, 0x80, 0x8 ;  /* 0x000000000008781c */ /* 0x000fc80003f2f008 */
[----:B------:R-:W1:Y:S01]  /*0800*/  @UP0 LDCU.64 UR6, c[0x0][0x388] ;  /* 0x00007100ff0607ac */ /* 0x000e620008000a00 */
[----:B------:R-:W-:Y:S01]  /*0810*/  PLOP3.LUT P0, PT, PT, PT, UP1, 0x80, 0x8 ;  /* 0x000000000008781c */ /* 0x000fe20003f0f018 */
[----:B------:R-:W2:Y:S01]  /*0820*/  @UP0 LDCU.64 UR8, c[0x0][0x390] ;  /* 0x00007200ff0807ac */ /* 0x000ea20008000a00 */
[----:B------:R-:W3:Y:S06]  /*0830*/  @UP0 LDCU.64 UR10, c[0x0][0x388] ;  /* 0x00007100ff0a07ac */ /* 0x000eec0008000a00 */
[C---:B------:R-:W-:Y:S01]  /*0840*/  @P1 VIADD R3, R13.reuse, UR4 ;  /* 0x000000040d031c36 */ /* 0x040fe20008000000 */
[----:B------:R-:W-:Y:S01]  /*0850*/  @P1 IADD3 R6, P2, PT, R13, UR4, RZ ;  /* 0x000000040d061c10 */ /* 0x000fe2000ff5e0ff */
[----:B------:R-:W4:Y:S01]  /*0860*/  @!UP1 LDCU.64 UR12, c[0x0][0x388] ;  /* 0x00007100ff0c97ac */ /* 0x000f220008000a00 */
[----:B------:R-:W-:Y:S01]  /*0870*/  @UP0 UIADD3 UR4, UPT, UPT, UR4, 0x2, URZ ;  /* 0x0000000204040890 */ /* 0x000fe2000fffe0ff */
[----:B-1----:R-:W-:-:S02]  /*0880*/  MOV R10, UR6 ;  /* 0x00000006000a7c02 */ /* 0x002fc40008000f00 */
[----:B------:R-:W-:Y:S01]  /*0890*/  MOV R11, UR7 ;  /* 0x00000007000b7c02 */ /* 0x000fe20008000f00 */
[----:B------:R-:W1:Y:S01]  /*08a0*/  @!UP1 LDCU.64 UR6, c[0x0][0x390] ;  /* 0x00007200ff0697ac */ /* 0x000e620008000a00 */
[----:B--2---:R-:W-:Y:S02]  /*08b0*/  MOV R4, UR8 ;  /* 0x0000000800047c02 */ /* 0x004fe40008000f00 */
[----:B------:R-:W-:Y:S01]  /*08c0*/  MOV R5, UR9 ;  /* 0x0000000900057c02 */ /* 0x000fe20008000f00 */
[----:B------:R-:W-:-:S04]  /*08d0*/  @P1 IMAD.WIDE.U32 R10, R3, 0x4, R10 ;  /* 0x00000004030a1825 */ /* 0x000fc800078e000a */
[----:B------:R-:W-:Y:S01]  /*08e0*/  @P1 IMAD R3, R7, UR20, R0 ;  /* 0x0000001407031c24 */ /* 0x000fe2000f8e0200 */
[----:B------:R-:W-:Y:S01]  /*08f0*/  @P1 IADD3.X R7, PT, PT, RZ, RZ, RZ, P2, !PT ;  /* 0x000000ffff071210 */ /* 0x000fe200017fe4ff */
[----:B0-----:R-:W2:Y:S01]  /*0900*/  @P1 LDG.E R11, desc[UR18][R10.64] ;  /* 0x000000120a0b1981 */ /* 0x001ea2000c1e1900 */
[C---:B---3--:R-:W-:Y:S01]  /*0910*/  @P1 LEA R2, P2, R6.reuse, UR10, 0x2 ;  /* 0x0000000a06021c11 */ /* 0x048fe2000f8410ff */
[----:B------:R-:W-:Y:S01]  /*0920*/  @P1 IMAD.WIDE R4, R3, 0x4, R4 ;  /* 0x0000000403041825 */ /* 0x000fe200078e0204 */
[----:B------:R-:W-:Y:S02]  /*0930*/  MOV R19, UR4 ;  /* 0x0000000400137c02 */ /* 0x000fe40008000f00 */
[----:B------:R-:W-:Y:S02]  /*0940*/  @P1 LEA.HI.X R3, R6, UR11, R7, 0x2, P2 ;  /* 0x0000000b06031c11 */ /* 0x000fe400090f1407 */
[----:B----4-:R-:W-:Y:S01]  /*0950*/  MOV R6, UR12 ;  /* 0x0000000c00067c02 */ /* 0x010fe20008000f00 */
[----:B------:R-:W-:Y:S01]  /*0960*/  @P1 IMAD.WIDE R14, R15, 0x4, R4 ;  /* 0x000000040f0e1825 */ /* 0x000fe200078e0204 */
[----:B------:R-:W-:Y:S01]  /*0970*/  MOV R7, UR13 ;  /* 0x0000000d00077c02 */ /* 0x000fe20008000f00 */
[----:B------:R-:W2:Y:S01]  /*0980*/  @P1 LDG.E R4, desc[UR18][R4.64] ;  /* 0x0000001204041981 */ /* 0x000ea2000c1e1900 */
[----:B------:R-:W-:Y:S01]  /*0990*/  @!P0 IADD3 R17, PT, PT, R13, UR4, RZ ;  /* 0x000000040d118c10 */ /* 0x000fe2000fffe0ff */
[----:B------:R-:W-:Y:S01]  /*09a0*/  @!P0 IMAD R19, R19, UR20, R0 ;  /* 0x0000001413138c24 */ /* 0x000fe2000f8e0200 */
[----:B-1----:R-:W-:Y:S01]  /*09b0*/  MOV R8, UR6 ;  /* 0x0000000600087c02 */ /* 0x002fe20008000f00 */
[----:B------:R-:W3:Y:S01]  /*09c0*/  @P1 LDG.E R14, desc[UR18][R14.64] ;  /* 0x000000120e0e1981 */ /* 0x000ee2000c1e1900 */
[----:B------:R-:W-:Y:S01]  /*09d0*/  MOV R9, UR7 ;  /* 0x0000000700097c02 */ /* 0x000fe20008000f00 */
[----:B------:R-:W-:-:S02]  /*09e0*/  @!P0 IMAD.WIDE.U32 R6, R17, 0x4, R6 ;  /* 0x0000000411068825 */ /* 0x000fc400078e0006 */
[----:B------:R-:W3:Y:S02]  /*09f0*/  @P1 LDG.E R2, desc[UR18][R2.64+0x4] ;  /* 0x0000041202021981 */ /* 0x000ee4000c1e1900 */
[----:B------:R-:W-:Y:S02]  /*0a00*/  @!P0 IMAD.WIDE R8, R19, 0x4, R8 ;  /* 0x0000000413088825 */ /* 0x000fe400078e0208 */
[----:B------:R-:W4:Y:S04]  /*0a10*/  @!P0 LDG.E R7, desc[UR18][R6.64] ;  /* 0x0000001206078981 */ /* 0x000f28000c1e1900 */
[----:B------:R-:W4:Y:S01]  /*0a20*/  @!P0 LDG.E R8, desc[UR18][R8.64] ;  /* 0x0000001208088981 */ /* 0x000f22000c1e1900 */
[----:B--2---:R-:W-:-:S04]  /*0a30*/  @P1 IMAD R11, R11, R4, R12 ;  /* 0x000000040b0b1224 */ /* 0x004fc800078e020c */
[----:B---3--:R-:W-:-:S04]  /*0a40*/  @P1 IMAD R12, R2, R14, R11 ;  /* 0x0000000e020c1224 */ /* 0x008fc800078e020b */
[----:B----4-:R-:W-:-:S07]  /*0a50*/  @!P0 IMAD R12, R7, R8, R12 ;  /* 0x00000008070c8224 */ /* 0x010fce00078e020c */
.L_x_6:
[----:B------:R-:W1:Y:S01]  /*0a60*/  LDC.64 R2, c[0x0][0x380] ;  /* 0x0000e000ff027b82 */ /* 0x000e620000000a00 */
[----:B------:R-:W-:-:S05]  /*0a70*/  IADD3 R13, PT, PT, R0, R13, RZ ;  /* 0x0000000d000d7210 */ /* 0x000fca0007ffe0ff */
[----:B-1----:R-:W-:-:S05]  /*0a80*/  IMAD.WIDE R2, R13, 0x4, R2 ;  /* 0x000000040d027825 */ /* 0x002fca00078e0202 */
[----:B0-----:R-:W-:Y:S01]  /*0a90*/  STG.E desc[UR18][R2.64], R12 ;  /* 0x0000000c02007986 */ /* 0x001fe2000c101912 */
[----:B------:R-:W-:Y:S05]  /*0aa0*/  EXIT ;  /* 0x000000000000794d */ /* 0x000fea0003800000 */
.L_x_8:
        /* <DEDUP_REMOVED lines=13> */
.L_x_10:


//--------------------- .nv.shared._Z7gpuLULsPiPKiS1_i --------------------------
	.section	.nv.shared._Z7gpuLULsPiPKiS1_i,"aw",@nobits
	.sectionflags	@""
	.align	4
.nv.shared._Z7gpuLULsPiPKiS1_i:
	.zero		3072


//--------------------- .nv.shared.reserved.0     --------------------------
	.section	.nv.shared.reserved.0,"aw",@nobits
	.weak		__nv_reservedSMEM_offset_0_alias
	.size		__nv_reservedSMEM_offset_0_alias, 0, 64
	.other		__nv_reservedSMEM_offset_0_alias,@"STO_CUDA_RESERVED_SHARED STV_DEFAULT"
__nv_reservedSMEM_offset_0_alias:
	.zero		0
	.zero		64


//--------------------- .nv.constant0._Z7gpuLULsPiPKiS1_i --------------------------
	.section	.nv.constant0._Z7gpuLULsPiPKiS1_i,"a",@progbits
	.sectionflags	@""
	.align	4
.nv.constant0._Z7gpuLULsPiPKiS1_i:
	.zero		924


//--------------------- .nv.constant0._Z6gpuLULPiPKiS1_i --------------------------
	.section	.nv.constant0._Z6gpuLULPiPKiS1_i,"a",@progbits
	.sectionflags	@""
	.align	4
.nv.constant0._Z6gpuLULPiPKiS1_i:
	.zero		924


//--------------------- SYMBOLS --------------------------

	.type		.nv.reservedSmem.offset0,@object
	.size		.nv.reservedSmem.offset0,0x4
	.type		.nv.reservedSmem.cap,@object
	.size		.nv.reservedSmem.cap,0x4
